	.target	sm_100a

	.elftype	@"ET_EXEC"


//--------------------- .note.nv.tkinfo           --------------------------
	.section	.note.nv.tkinfo,"",@"SHT_NOTE"
	.sectionflags	@"SHF_NOTE_NV_TKINFO"
	.tkinfo
        /*0018*/ 	.word	0x00000002
        /*0030*/ 	.string	""
        /*0030*/ 	.string	"ptxas"
        /*0030*/ 	.string	"Cuda compilation tools, release 13.0, V13.0.88"
        /*0030*/ 	.string	"Build cuda_13.0.r13.0/compiler.36424714_0"
        /*0030*/ 	.string	"-arch sm_100a -m 64 "



//--------------------- .note.nv.cuinfo           --------------------------
	.section	.note.nv.cuinfo,"",@"SHT_NOTE"
	.sectionflags	@"SHF_NOTE_NV_CUINFO"
        /*0018*/ 	.short	0x0002
        /*001a*/ 	.short	0x0064
        /*001c*/ 	.short	0x0082
	.zero		2


//--------------------- .nv.info                  --------------------------
	.section	.nv.info,"",@"SHT_CUDA_INFO"
	.align	4


	//----- nvinfo : EIATTR_REGCOUNT
	.align		4
        /*0000*/ 	.byte	0x04, 0x2f
        /*0002*/ 	.short	(.L_12 - .L_11)
	.align		4
.L_11:
        /*0004*/ 	.word	index@(_ZN7cutlass13device_kernelIN5flash11enable_sm90INS1_16FlashAttnFwdSm90INS1_25CollectiveMainloopFwdSm90ILi2EN4cute5tupleIJNS5_1CILi1EEES8_S8_EEENS6_IJNS7_ILi192EEENS7_ILi160EEENS7_ILi64EEEEEELi64ENS_12float_e4m3_tEfNS_4arch4Sm90ELb1ELb0ELb1ELb1ELb1ELb1ELb0ELb1ELb1ELb1ELb0ELb0EEENS1_21CollectiveEpilogueFwdINS6_IJSA_SC_SB_EEES9_NS_10bfloat16_tESG_Li384ELb1ELb1ELb0ELb1EEENS1_36VarlenDynamicPersistentTileSchedulerILi192ELi160ELi384ELi128ELb0ELb1ELb1ELb1ELb1ELb1EEEEEEEEEvNT_6ParamsE)
        /*0008*/ 	.word	0x00000004


	//----- nvinfo : EIATTR_FRAME_SIZE
	.align		4
.L_12:
        /*000c*/ 	.byte	0x04, 0x11
        /*000e*/ 	.short	(.L_14 - .L_13)
	.align		4
.L_13:
        /*0010*/ 	.word	index@(_ZN7cutlass13device_kernelIN5flash11enable_sm90INS1_16FlashAttnFwdSm90INS1_25CollectiveMainloopFwdSm90ILi2EN4cute5tupleIJNS5_1CILi1EEES8_S8_EEENS6_IJNS7_ILi192EEENS7_ILi160EEENS7_ILi64EEEEEELi64ENS_12float_e4m3_tEfNS_4arch4Sm90ELb1ELb0ELb1ELb1ELb1ELb1ELb0ELb1ELb1ELb1ELb0ELb0EEENS1_21CollectiveEpilogueFwdINS6_IJSA_SC_SB_EEES9_NS_10bfloat16_tESG_Li384ELb1ELb1ELb0ELb1EEENS1_36VarlenDynamicPersistentTileSchedulerILi192ELi160ELi384ELi128ELb0ELb1ELb1ELb1ELb1ELb1EEEEEEEEEvNT_6ParamsE)
        /*0014*/ 	.word	0x00000000


	//----- nvinfo : EIATTR_REGCOUNT
	.align		4
.L_14:
        /*0018*/ 	.byte	0x04, 0x2f
        /*001a*/ 	.short	(.L_16 - .L_15)
	.align		4
.L_15:
        /*001c*/ 	.word	index@(_ZN7cutlass13device_kernelIN5flash11enable_sm90INS1_16FlashAttnFwdSm90INS1_25CollectiveMainloopFwdSm90ILi2EN4cute5tupleIJNS5_1CILi1EEES8_S8_EEENS6_IJNS7_ILi192EEENS7_ILi160EEENS7_ILi64EEEEEELi64ENS_12float_e4m3_tEfNS_4arch4Sm90ELb1ELb0ELb1ELb1ELb1ELb0ELb0ELb1ELb1ELb1ELb0ELb0EEENS1_21CollectiveEpilogueFwdINS6_IJSA_SC_SB_EEES9_NS_10bfloat16_tESG_Li384ELb1ELb1ELb0ELb1EEENS1_36VarlenDynamicPersistentTileSchedulerILi192ELi160ELi384ELi128ELb0ELb1ELb1ELb1ELb1ELb1EEEEEEEEEvNT_6ParamsE)
        /*0020*/ 	.word	0x00000004


	//----- nvinfo : EIATTR_FRAME_SIZE
	.align		4
.L_16:
        /*0024*/ 	.byte	0x04, 0x11
        /*0026*/ 	.short	(.L_18 - .L_17)
	.align		4
.L_17:
        /*0028*/ 	.word	index@(_ZN7cutlass13device_kernelIN5flash11enable_sm90INS1_16FlashAttnFwdSm90INS1_25CollectiveMainloopFwdSm90ILi2EN4cute5tupleIJNS5_1CILi1EEES8_S8_EEENS6_IJNS7_ILi192EEENS7_ILi160EEENS7_ILi64EEEEEELi64ENS_12float_e4m3_tEfNS_4arch4Sm90ELb1ELb0ELb1ELb1ELb1ELb0ELb0ELb1ELb1ELb1ELb0ELb0EEENS1_21CollectiveEpilogueFwdINS6_IJSA_SC_SB_EEES9_NS_10bfloat16_tESG_Li384ELb1ELb1ELb0ELb1EEENS1_36VarlenDynamicPersistentTileSchedulerILi192ELi160ELi384ELi128ELb0ELb1ELb1ELb1ELb1ELb1EEEEEEEEEvNT_6ParamsE)
        /*002c*/ 	.word	0x00000000


	//----- nvinfo : EIATTR_REGCOUNT
	.align		4
.L_18:
        /*0030*/ 	.byte	0x04, 0x2f
        /*0032*/ 	.short	(.L_20 - .L_19)
	.align		4
.L_19:
        /*0034*/ 	.word	index@(_ZN7cutlass13device_kernelIN5flash11enable_sm90INS1_16FlashAttnFwdSm90INS1_25CollectiveMainloopFwdSm90ILi2EN4cute5tupleIJNS5_1CILi1EEES8_S8_EEENS6_IJNS7_ILi192EEENS7_ILi160EEENS7_ILi64EEEEEELi64ENS_12float_e4m3_tEfNS_4arch4Sm90ELb1ELb0ELb1ELb0ELb1ELb0ELb0ELb1ELb1ELb1ELb0ELb0EEENS1_21CollectiveEpilogueFwdINS6_IJSA_SC_SB_EEES9_NS_10bfloat16_tESG_Li384ELb0ELb1ELb0ELb1EEENS1_30DynamicPersistentTileSchedulerILi384ELi128ELb0ELb1ELb1EEEEEEEEEvNT_6ParamsE)
        /*0038*/ 	.word	0x00000004


	//----- nvinfo : EIATTR_FRAME_SIZE
	.align		4
.L_20:
        /*003c*/ 	.byte	0x04, 0x11
        /*003e*/ 	.short	(.L_22 - .L_21)
	.align		4
.L_21:
        /*0040*/ 	.word	index@(_ZN7cutlass13device_kernelIN5flash11enable_sm90INS1_16FlashAttnFwdSm90INS1_25CollectiveMainloopFwdSm90ILi2EN4cute5tupleIJNS5_1CILi1EEES8_S8_EEENS6_IJNS7_ILi192EEENS7_ILi160EEENS7_ILi64EEEEEELi64ENS_12float_e4m3_tEfNS_4arch4Sm90ELb1ELb0ELb1ELb0ELb1ELb0ELb0ELb1ELb1ELb1ELb0ELb0EEENS1_21CollectiveEpilogueFwdINS6_IJSA_SC_SB_EEES9_NS_10bfloat16_tESG_Li384ELb0ELb1ELb0ELb1EEENS1_30DynamicPersistentTileSchedulerILi384ELi128ELb0ELb1ELb1EEEEEEEEEvNT_6ParamsE)
        /*0044*/ 	.word	0x00000000


	//----- nvinfo : EIATTR_REGCOUNT
	.align		4
.L_22:
        /*0048*/ 	.byte	0x04, 0x2f
        /*004a*/ 	.short	(.L_24 - .L_23)
	.align		4
.L_23:
        /*004c*/ 	.word	index@(_ZN7cutlass13device_kernelIN5flash11enable_sm90INS1_16FlashAttnFwdSm90INS1_25CollectiveMainloopFwdSm90ILi2EN4cute5tupleIJNS5_1CILi1EEES8_S8_EEENS6_IJNS7_ILi192EEENS7_ILi160EEENS7_ILi64EEEEEELi64ENS_12float_e4m3_tEfNS_4arch4Sm90ELb0ELb1ELb1ELb1ELb1ELb1ELb0ELb1ELb1ELb1ELb0ELb0EEENS1_21CollectiveEpilogueFwdINS6_IJSA_SC_SB_EEES9_NS_10bfloat16_tESG_Li384ELb1ELb1ELb0ELb1EEENS1_36VarlenDynamicPersistentTileSchedulerILi192ELi160ELi384ELi128ELb0ELb1ELb1ELb1ELb0ELb1EEEEEEEEEvNT_6ParamsE)
        /*0050*/ 	.word	0x00000004


	//----- nvinfo : EIATTR_FRAME_SIZE
	.align		4
.L_24:
        /*0054*/ 	.byte	0x04, 0x11
        /*0056*/ 	.short	(.L_26 - .L_25)
	.align		4
.L_25:
        /*0058*/ 	.word	index@(_ZN7cutlass13device_kernelIN5flash11enable_sm90INS1_16FlashAttnFwdSm90INS1_25CollectiveMainloopFwdSm90ILi2EN4cute5tupleIJNS5_1CILi1EEES8_S8_EEENS6_IJNS7_ILi192EEENS7_ILi160EEENS7_ILi64EEEEEELi64ENS_12float_e4m3_tEfNS_4arch4Sm90ELb0ELb1ELb1ELb1ELb1ELb1ELb0ELb1ELb1ELb1ELb0ELb0EEENS1_21CollectiveEpilogueFwdINS6_IJSA_SC_SB_EEES9_NS_10bfloat16_tESG_Li384ELb1ELb1ELb0ELb1EEENS1_36VarlenDynamicPersistentTileSchedulerILi192ELi160ELi384ELi128ELb0ELb1ELb1ELb1ELb0ELb1EEEEEEEEEvNT_6ParamsE)
        /*005c*/ 	.word	0x00000000


	//----- nvinfo : EIATTR_REGCOUNT
	.align		4
.L_26:
        /*0060*/ 	.byte	0x04, 0x2f
        /*0062*/ 	.short	(.L_28 - .L_27)
	.align		4
.L_27:
        /*0064*/ 	.word	index@(_ZN7cutlass13device_kernelIN5flash11enable_sm90INS1_16FlashAttnFwdSm90INS1_25CollectiveMainloopFwdSm90ILi2EN4cute5tupleIJNS5_1CILi1EEES8_S8_EEENS6_IJNS7_ILi192EEENS7_ILi160EEENS7_ILi64EEEEEELi64ENS_12float_e4m3_tEfNS_4arch4Sm90ELb0ELb1ELb1ELb1ELb1ELb0ELb0ELb1ELb1ELb1ELb0ELb0EEENS1_21CollectiveEpilogueFwdINS6_IJSA_SC_SB_EEES9_NS_10bfloat16_tESG_Li384ELb1ELb1ELb0ELb1EEENS1_36VarlenDynamicPersistentTileSchedulerILi192ELi160ELi384ELi128ELb0ELb1ELb1ELb1ELb0ELb1EEEEEEEEEvNT_6ParamsE)
        /*0068*/ 	.word	0x00000004


	//----- nvinfo : EIATTR_FRAME_SIZE
	.align		4
.L_28:
        /*006c*/ 	.byte	0x04, 0x11
        /*006e*/ 	.short	(.L_30 - .L_29)
	.align		4
.L_29:
        /*0070*/ 	.word	index@(_ZN7cutlass13device_kernelIN5flash11enable_sm90INS1_16FlashAttnFwdSm90INS1_25CollectiveMainloopFwdSm90ILi2EN4cute5tupleIJNS5_1CILi1EEES8_S8_EEENS6_IJNS7_ILi192EEENS7_ILi160EEENS7_ILi64EEEEEELi64ENS_12float_e4m3_tEfNS_4arch4Sm90ELb0ELb1ELb1ELb1ELb1ELb0ELb0ELb1ELb1ELb1ELb0ELb0EEENS1_21CollectiveEpilogueFwdINS6_IJSA_SC_SB_EEES9_NS_10bfloat16_tESG_Li384ELb1ELb1ELb0ELb1EEENS1_36VarlenDynamicPersistentTileSchedulerILi192ELi160ELi384ELi128ELb0ELb1ELb1ELb1ELb0ELb1EEEEEEEEEvNT_6ParamsE)
        /*0074*/ 	.word	0x00000000


	//----- nvinfo : EIATTR_REGCOUNT
	.align		4
.L_30:
        /*0078*/ 	.byte	0x04, 0x2f
        /*007a*/ 	.short	(.L_32 - .L_31)
	.align		4
.L_31:
        /*007c*/ 	.word	index@(_ZN7cutlass13device_kernelIN5flash11enable_sm90INS1_16FlashAttnFwdSm90INS1_25CollectiveMainloopFwdSm90ILi2EN4cute5tupleIJNS5_1CILi1EEES8_S8_EEENS6_IJNS7_ILi192EEENS7_ILi160EEENS7_ILi64EEEEEELi64ENS_12float_e4m3_tEfNS_4arch4Sm90ELb0ELb1ELb1ELb0ELb1ELb0ELb0ELb1ELb1ELb1ELb0ELb0EEENS1_21CollectiveEpilogueFwdINS6_IJSA_SC_SB_EEES9_NS_10bfloat16_tESG_Li384ELb0ELb1ELb0ELb1EEENS1_30DynamicPersistentTileSchedulerILi384ELi128ELb0ELb1ELb1EEEEEEEEEvNT_6ParamsE)
        /*0080*/ 	.word	0x00000004


	//----- nvinfo : EIATTR_FRAME_SIZE
	.align		4
.L_32:
        /*0084*/ 	.byte	0x04, 0x11
        /*0086*/ 	.short	(.L_34 - .L_33)
	.align		4
.L_33:
        /*0088*/ 	.word	index@(_ZN7cutlass13device_kernelIN5flash11enable_sm90INS1_16FlashAttnFwdSm90INS1_25CollectiveMainloopFwdSm90ILi2EN4cute5tupleIJNS5_1CILi1EEES8_S8_EEENS6_IJNS7_ILi192EEENS7_ILi160EEENS7_ILi64EEEEEELi64ENS_12float_e4m3_tEfNS_4arch4Sm90ELb0ELb1ELb1ELb0ELb1ELb0ELb0ELb1ELb1ELb1ELb0ELb0EEENS1_21CollectiveEpilogueFwdINS6_IJSA_SC_SB_EEES9_NS_10bfloat16_tESG_Li384ELb0ELb1ELb0ELb1EEENS1_30DynamicPersistentTileSchedulerILi384ELi128ELb0ELb1ELb1EEEEEEEEEvNT_6ParamsE)
        /*008c*/ 	.word	0x00000000


	//----- nvinfo : EIATTR_REGCOUNT
	.align		4
.L_34:
        /*0090*/ 	.byte	0x04, 0x2f
        /*0092*/ 	.short	(.L_36 - .L_35)
	.align		4
.L_35:
        /*0094*/ 	.word	index@(_ZN7cutlass13device_kernelIN5flash11enable_sm90INS1_16FlashAttnFwdSm90INS1_25CollectiveMainloopFwdSm90ILi2EN4cute5tupleIJNS5_1CILi1EEES8_S8_EEENS6_IJNS7_ILi192EEENS7_ILi160EEENS7_ILi64EEEEEELi64ENS_12float_e4m3_tEfNS_4arch4Sm90ELb0ELb0ELb1ELb1ELb1ELb1ELb0ELb1ELb1ELb1ELb0ELb0EEENS1_21CollectiveEpilogueFwdINS6_IJSA_SC_SB_EEES9_NS_10bfloat16_tESG_Li384ELb1ELb1ELb0ELb1EEENS1_36VarlenDynamicPersistentTileSchedulerILi192ELi160ELi384ELi128ELb0ELb1ELb1ELb0ELb1ELb1EEEEEEEEEvNT_6ParamsE)
        /*0098*/ 	.word	0x00000004


	//----- nvinfo : EIATTR_FRAME_SIZE
	.align		4
.L_36:
        /*009c*/ 	.byte	0x04, 0x11
        /*009e*/ 	.short	(.L_38 - .L_37)
	.align		4
.L_37:
        /*00a0*/ 	.word	index@(_ZN7cutlass13device_kernelIN5flash11enable_sm90INS1_16FlashAttnFwdSm90INS1_25CollectiveMainloopFwdSm90ILi2EN4cute5tupleIJNS5_1CILi1EEES8_S8_EEENS6_IJNS7_ILi192EEENS7_ILi160EEENS7_ILi64EEEEEELi64ENS_12float_e4m3_tEfNS_4arch4Sm90ELb0ELb0ELb1ELb1ELb1ELb1ELb0ELb1ELb1ELb1ELb0ELb0EEENS1_21CollectiveEpilogueFwdINS6_IJSA_SC_SB_EEES9_NS_10bfloat16_tESG_Li384ELb1ELb1ELb0ELb1EEENS1_36VarlenDynamicPersistentTileSchedulerILi192ELi160ELi384ELi128ELb0ELb1ELb1ELb0ELb1ELb1EEEEEEEEEvNT_6ParamsE)
        /*00a4*/ 	.word	0x00000000


	//----- nvinfo : EIATTR_REGCOUNT
	.align		4
.L_38:
        /*00a8*/ 	.byte	0x04, 0x2f
        /*00aa*/ 	.short	(.L_40 - .L_39)
	.align		4
.L_39:
        /*00ac*/ 	.word	index@(_ZN7cutlass13device_kernelIN5flash11enable_sm90INS1_16FlashAttnFwdSm90INS1_25CollectiveMainloopFwdSm90ILi2EN4cute5tupleIJNS5_1CILi1EEES8_S8_EEENS6_IJNS7_ILi192EEENS7_ILi160EEENS7_ILi64EEEEEELi64ENS_12float_e4m3_tEfNS_4arch4Sm90ELb0ELb0ELb1ELb1ELb1ELb0ELb0ELb1ELb1ELb1ELb0ELb0EEENS1_21CollectiveEpilogueFwdINS6_IJSA_SC_SB_EEES9_NS_10bfloat16_tESG_Li384ELb1ELb1ELb0ELb1EEENS1_36VarlenDynamicPersistentTileSchedulerILi192ELi160ELi384ELi128ELb0ELb1ELb1ELb0ELb1ELb1EEEEEEEEEvNT_6ParamsE)
        /*00b0*/ 	.word	0x00000004


	//----- nvinfo : EIATTR_FRAME_SIZE
	.align		4
.L_40:
        /*00b4*/ 	.byte	0x04, 0x11
        /*00b6*/ 	.short	(.L_42 - .L_41)
	.align		4
.L_41:
        /*00b8*/ 	.word	index@(_ZN7cutlass13device_kernelIN5flash11enable_sm90INS1_16FlashAttnFwdSm90INS1_25CollectiveMainloopFwdSm90ILi2EN4cute5tupleIJNS5_1CILi1EEES8_S8_EEENS6_IJNS7_ILi192EEENS7_ILi160EEENS7_ILi64EEEEEELi64ENS_12float_e4m3_tEfNS_4arch4Sm90ELb0ELb0ELb1ELb1ELb1ELb0ELb0ELb1ELb1ELb1ELb0ELb0EEENS1_21CollectiveEpilogueFwdINS6_IJSA_SC_SB_EEES9_NS_10bfloat16_tESG_Li384ELb1ELb1ELb0ELb1EEENS1_36VarlenDynamicPersistentTileSchedulerILi192ELi160ELi384ELi128ELb0ELb1ELb1ELb0ELb1ELb1EEEEEEEEEvNT_6ParamsE)
        /*00bc*/ 	.word	0x00000000


	//----- nvinfo : EIATTR_REGCOUNT
	.align		4
.L_42:
        /*00c0*/ 	.byte	0x04, 0x2f
        /*00c2*/ 	.short	(.L_44 - .L_43)
	.align		4
.L_43:
        /*00c4*/ 	.word	index@(_ZN7cutlass13device_kernelIN5flash11enable_sm90INS1_16FlashAttnFwdSm90INS1_25CollectiveMainloopFwdSm90ILi2EN4cute5tupleIJNS5_1CILi1EEES8_S8_EEENS6_IJNS7_ILi192EEENS7_ILi160EEENS7_ILi64EEEEEELi64ENS_12float_e4m3_tEfNS_4arch4Sm90ELb0ELb0ELb1ELb0ELb1ELb0ELb0ELb1ELb1ELb1ELb0ELb0EEENS1_21CollectiveEpilogueFwdINS6_IJSA_SC_SB_EEES9_NS_10bfloat16_tESG_Li384ELb0ELb1ELb0ELb1EEENS1_29StaticPersistentTileSchedulerILb0EEEEEEEEEvNT_6ParamsE)
        /*00c8*/ 	.word	0x00000004


	//----- nvinfo : EIATTR_FRAME_SIZE
	.align		4
.L_44:
        /*00cc*/ 	.byte	0x04, 0x11
        /*00ce*/ 	.short	(.L_46 - .L_45)
	.align		4
.L_45:
        /*00d0*/ 	.word	index@(_ZN7cutlass13device_kernelIN5flash11enable_sm90INS1_16FlashAttnFwdSm90INS1_25CollectiveMainloopFwdSm90ILi2EN4cute5tupleIJNS5_1CILi1EEES8_S8_EEENS6_IJNS7_ILi192EEENS7_ILi160EEENS7_ILi64EEEEEELi64ENS_12float_e4m3_tEfNS_4arch4Sm90ELb0ELb0ELb1ELb0ELb1ELb0ELb0ELb1ELb1ELb1ELb0ELb0EEENS1_21CollectiveEpilogueFwdINS6_IJSA_SC_SB_EEES9_NS_10bfloat16_tESG_Li384ELb0ELb1ELb0ELb1EEENS1_29StaticPersistentTileSchedulerILb0EEEEEEEEEvNT_6ParamsE)
        /*00d4*/ 	.word	0x00000000


	//----- nvinfo : EIATTR_MIN_STACK_SIZE
	.align		4
.L_46:
        /*00d8*/ 	.byte	0x04, 0x12
        /*00da*/ 	.short	(.L_48 - .L_47)
	.align		4
.L_47:
        /*00dc*/ 	.word	index@(_ZN7cutlass13device_kernelIN5flash11enable_sm90INS1_16FlashAttnFwdSm90INS1_25CollectiveMainloopFwdSm90ILi2EN4cute5tupleIJNS5_1CILi1EEES8_S8_EEENS6_IJNS7_ILi192EEENS7_ILi160EEENS7_ILi64EEEEEELi64ENS_12float_e4m3_tEfNS_4arch4Sm90ELb0ELb0ELb1ELb0ELb1ELb0ELb0ELb1ELb1ELb1ELb0ELb0EEENS1_21CollectiveEpilogueFwdINS6_IJSA_SC_SB_EEES9_NS_10bfloat16_tESG_Li384ELb0ELb1ELb0ELb1EEENS1_29StaticPersistentTileSchedulerILb0EEEEEEEEEvNT_6ParamsE)
        /*00e0*/ 	.word	0x00000000


	//----- nvinfo : EIATTR_MIN_STACK_SIZE
	.align		4
.L_48:
        /*00e4*/ 	.byte	0x04, 0x12
        /*00e6*/ 	.short	(.L_50 - .L_49)
	.align		4
.L_49:
        /*00e8*/ 	.word	index@(_ZN7cutlass13device_kernelIN5flash11enable_sm90INS1_16FlashAttnFwdSm90INS1_25CollectiveMainloopFwdSm90ILi2EN4cute5tupleIJNS5_1CILi1EEES8_S8_EEENS6_IJNS7_ILi192EEENS7_ILi160EEENS7_ILi64EEEEEELi64ENS_12float_e4m3_tEfNS_4arch4Sm90ELb0ELb0ELb1ELb1ELb1ELb0ELb0ELb1ELb1ELb1ELb0ELb0EEENS1_21CollectiveEpilogueFwdINS6_IJSA_SC_SB_EEES9_NS_10bfloat16_tESG_Li384ELb1ELb1ELb0ELb1EEENS1_36VarlenDynamicPersistentTileSchedulerILi192ELi160ELi384ELi128ELb0ELb1ELb1ELb0ELb1ELb1EEEEEEEEEvNT_6ParamsE)
        /*00ec*/ 	.word	0x00000000


	//----- nvinfo : EIATTR_MIN_STACK_SIZE
	.align		4
.L_50:
        /*00f0*/ 	.byte	0x04, 0x12
        /*00f2*/ 	.short	(.L_52 - .L_51)
	.align		4
.L_51:
        /*00f4*/ 	.word	index@(_ZN7cutlass13device_kernelIN5flash11enable_sm90INS1_16FlashAttnFwdSm90INS1_25CollectiveMainloopFwdSm90ILi2EN4cute5tupleIJNS5_1CILi1EEES8_S8_EEENS6_IJNS7_ILi192EEENS7_ILi160EEENS7_ILi64EEEEEELi64ENS_12float_e4m3_tEfNS_4arch4Sm90ELb0ELb0ELb1ELb1ELb1ELb1ELb0ELb1ELb1ELb1ELb0ELb0EEENS1_21CollectiveEpilogueFwdINS6_IJSA_SC_SB_EEES9_NS_10bfloat16_tESG_Li384ELb1ELb1ELb0ELb1EEENS1_36VarlenDynamicPersistentTileSchedulerILi192ELi160ELi384ELi128ELb0ELb1ELb1ELb0ELb1ELb1EEEEEEEEEvNT_6ParamsE)
        /*00f8*/ 	.word	0x00000000


	//----- nvinfo : EIATTR_MIN_STACK_SIZE
	.align		4
.L_52:
        /*00fc*/ 	.byte	0x04, 0x12
        /*00fe*/ 	.short	(.L_54 - .L_53)
	.align		4
.L_53:
        /*0100*/ 	.word	index@(_ZN7cutlass13device_kernelIN5flash11enable_sm90INS1_16FlashAttnFwdSm90INS1_25CollectiveMainloopFwdSm90ILi2EN4cute5tupleIJNS5_1CILi1EEES8_S8_EEENS6_IJNS7_ILi192EEENS7_ILi160EEENS7_ILi64EEEEEELi64ENS_12float_e4m3_tEfNS_4arch4Sm90ELb0ELb1ELb1ELb0ELb1ELb0ELb0ELb1ELb1ELb1ELb0ELb0EEENS1_21CollectiveEpilogueFwdINS6_IJSA_SC_SB_EEES9_NS_10bfloat16_tESG_Li384ELb0ELb1ELb0ELb1EEENS1_30DynamicPersistentTileSchedulerILi384ELi128ELb0ELb1ELb1EEEEEEEEEvNT_6ParamsE)
        /*0104*/ 	.word	0x00000000


	//----- nvinfo : EIATTR_MIN_STACK_SIZE
	.align		4
.L_54:
        /*0108*/ 	.byte	0x04, 0x12
        /*010a*/ 	.short	(.L_56 - .L_55)
	.align		4
.L_55:
        /*010c*/ 	.word	index@(_ZN7cutlass13device_kernelIN5flash11enable_sm90INS1_16FlashAttnFwdSm90INS1_25CollectiveMainloopFwdSm90ILi2EN4cute5tupleIJNS5_1CILi1EEES8_S8_EEENS6_IJNS7_ILi192EEENS7_ILi160EEENS7_ILi64EEEEEELi64ENS_12float_e4m3_tEfNS_4arch4Sm90ELb0ELb1ELb1ELb1ELb1ELb0ELb0ELb1ELb1ELb1ELb0ELb0EEENS1_21CollectiveEpilogueFwdINS6_IJSA_SC_SB_EEES9_NS_10bfloat16_tESG_Li384ELb1ELb1ELb0ELb1EEENS1_36VarlenDynamicPersistentTileSchedulerILi192ELi160ELi384ELi128ELb0ELb1ELb1ELb1ELb0ELb1EEEEEEEEEvNT_6ParamsE)
        /*0110*/ 	.word	0x00000000


	//----- nvinfo : EIATTR_MIN_STACK_SIZE
	.align		4
.L_56:
        /*0114*/ 	.byte	0x04, 0x12
        /*0116*/ 	.short	(.L_58 - .L_57)
	.align		4
.L_57:
        /*0118*/ 	.word	index@(_ZN7cutlass13device_kernelIN5flash11enable_sm90INS1_16FlashAttnFwdSm90INS1_25CollectiveMainloopFwdSm90ILi2EN4cute5tupleIJNS5_1CILi1EEES8_S8_EEENS6_IJNS7_ILi192EEENS7_ILi160EEENS7_ILi64EEEEEELi64ENS_12float_e4m3_tEfNS_4arch4Sm90ELb0ELb1ELb1ELb1ELb1ELb1ELb0ELb1ELb1ELb1ELb0ELb0EEENS1_21CollectiveEpilogueFwdINS6_IJSA_SC_SB_EEES9_NS_10bfloat16_tESG_Li384ELb1ELb1ELb0ELb1EEENS1_36VarlenDynamicPersistentTileSchedulerILi192ELi160ELi384ELi128ELb0ELb1ELb1ELb1ELb0ELb1EEEEEEEEEvNT_6ParamsE)
        /*011c*/ 	.word	0x00000000


	//----- nvinfo : EIATTR_MIN_STACK_SIZE
	.align		4
.L_58:
        /*0120*/ 	.byte	0x04, 0x12
        /*0122*/ 	.short	(.L_60 - .L_59)
	.align		4
.L_59:
        /*0124*/ 	.word	index@(_ZN7cutlass13device_kernelIN5flash11enable_sm90INS1_16FlashAttnFwdSm90INS1_25CollectiveMainloopFwdSm90ILi2EN4cute5tupleIJNS5_1CILi1EEES8_S8_EEENS6_IJNS7_ILi192EEENS7_ILi160EEENS7_ILi64EEEEEELi64ENS_12float_e4m3_tEfNS_4arch4Sm90ELb1ELb0ELb1ELb0ELb1ELb0ELb0ELb1ELb1ELb1ELb0ELb0EEENS1_21CollectiveEpilogueFwdINS6_IJSA_SC_SB_EEES9_NS_10bfloat16_tESG_Li384ELb0ELb1ELb0ELb1EEENS1_30DynamicPersistentTileSchedulerILi384ELi128ELb0ELb1ELb1EEEEEEEEEvNT_6ParamsE)
        /*0128*/ 	.word	0x00000000


	//----- nvinfo : EIATTR_MIN_STACK_SIZE
	.align		4
.L_60:
        /*012c*/ 	.byte	0x04, 0x12
        /*012e*/ 	.short	(.L_62 - .L_61)
	.align		4
.L_61:
        /*0130*/ 	.word	index@(_ZN7cutlass13device_kernelIN5flash11enable_sm90INS1_16FlashAttnFwdSm90INS1_25CollectiveMainloopFwdSm90ILi2EN4cute5tupleIJNS5_1CILi1EEES8_S8_EEENS6_IJNS7_ILi192EEENS7_ILi160EEENS7_ILi64EEEEEELi64ENS_12float_e4m3_tEfNS_4arch4Sm90ELb1ELb0ELb1ELb1ELb1ELb0ELb0ELb1ELb1ELb1ELb0ELb0EEENS1_21CollectiveEpilogueFwdINS6_IJSA_SC_SB_EEES9_NS_10bfloat16_tESG_Li384ELb1ELb1ELb0ELb1EEENS1_36VarlenDynamicPersistentTileSchedulerILi192ELi160ELi384ELi128ELb0ELb1ELb1ELb1ELb1ELb1EEEEEEEEEvNT_6ParamsE)
        /*0134*/ 	.word	0x00000000


	//----- nvinfo : EIATTR_MIN_STACK_SIZE
	.align		4
.L_62:
        /*0138*/ 	.byte	0x04, 0x12
        /*013a*/ 	.short	(.L_64 - .L_63)
	.align		4
.L_63:
        /*013c*/ 	.word	index@(_ZN7cutlass13device_kernelIN5flash11enable_sm90INS1_16FlashAttnFwdSm90INS1_25CollectiveMainloopFwdSm90ILi2EN4cute5tupleIJNS5_1CILi1EEES8_S8_EEENS6_IJNS7_ILi192EEENS7_ILi160EEENS7_ILi64EEEEEELi64ENS_12float_e4m3_tEfNS_4arch4Sm90ELb1ELb0ELb1ELb1ELb1ELb1ELb0ELb1ELb1ELb1ELb0ELb0EEENS1_21CollectiveEpilogueFwdINS6_IJSA_SC_SB_EEES9_NS_10bfloat16_tESG_Li384ELb1ELb1ELb0ELb1EEENS1_36VarlenDynamicPersistentTileSchedulerILi192ELi160ELi384ELi128ELb0ELb1ELb1ELb1ELb1ELb1EEEEEEEEEvNT_6ParamsE)
        /*0140*/ 	.word	0x00000000
.L_64:


//--------------------- .nv.compat                --------------------------
	.section	.nv.compat,"",@"SHT_CUDA_COMPAT_INFO"
	.align	4
        /*0000*/ 	.byte	0x02, 0x09, 0x01, 0x00, 0x02, 0x02, 0x01, 0x00, 0x02, 0x05, 0x05, 0x00, 0x03, 0x07, 0x01, 0x01
        /*0010*/ 	.byte	0x02, 0x03, 0x00, 0x00, 0x02, 0x06, 0x01, 0x00, 0x04, 0x0b, 0x08, 0x00, 0x09, 0x00, 0x00, 0x00
        /*0020*/ 	.byte	0x00, 0x00, 0x00, 0x00


//--------------------- .nv.info._ZN7cutlass13device_kernelIN5flash11enable_sm90INS1_16FlashAttnFwdSm90INS1_25CollectiveMainloopFwdSm90ILi2EN4cute5tupleIJNS5_1CILi1EEES8_S8_EEENS6_IJNS7_ILi192EEENS7_ILi160EEENS7_ILi64EEEEEELi64ENS_12float_e4m3_tEfNS_4arch4Sm90ELb0ELb0ELb1ELb0ELb1ELb0ELb0ELb1ELb1ELb1ELb0ELb0EEENS1_21CollectiveEpilogueFwdINS6_IJSA_SC_SB_EEES9_NS_10bfloat16_tESG_Li384ELb0ELb1ELb0ELb1EEENS1_29StaticPersistentTileSchedulerILb0EEEEEEEEEvNT_6ParamsE --------------------------
	.section	.nv.info._ZN7cutlass13device_kernelIN5flash11enable_sm90INS1_16FlashAttnFwdSm90INS1_25CollectiveMainloopFwdSm90ILi2EN4cute5tupleIJNS5_1CILi1EEES8_S8_EEENS6_IJNS7_ILi192EEENS7_ILi160EEENS7_ILi64EEEEEELi64ENS_12float_e4m3_tEfNS_4arch4Sm90ELb0ELb0ELb1ELb0ELb1ELb0ELb0ELb1ELb1ELb1ELb0ELb0EEENS1_21CollectiveEpilogueFwdINS6_IJSA_SC_SB_EEES9_NS_10bfloat16_tESG_Li384ELb0ELb1ELb0ELb1EEENS1_29StaticPersistentTileSchedulerILb0EEEEEEEEEvNT_6ParamsE,"",@"SHT_CUDA_INFO"
	.sectionflags	@""
	.align	4


	//----- nvinfo : EIATTR_CUDA_API_VERSION
	.align		4
        /*0000*/ 	.byte	0x04, 0x37
        /*0002*/ 	.short	(.L_66 - .L_65)
.L_65:
        /*0004*/ 	.word	0x00000082


	//----- nvinfo : EIATTR_KPARAM_INFO
	.align		4
.L_66:
        /*0008*/ 	.byte	0x04, 0x17
        /*000a*/ 	.short	(.L_68 - .L_67)
.L_67:
        /*000c*/ 	.word	0x00000000
        /*0010*/ 	.short	0x0000
        /*0012*/ 	.short	0x0000
        /*0014*/ 	.byte	0x00, 0xf0, 0x01, 0x28


	//----- nvinfo : EIATTR_SPARSE_MMA_MASK
	.align		4
.L_68:
        /*0018*/ 	.byte	0x03, 0x50
        /*001a*/ 	.short	0x0000


	//----- nvinfo : EIATTR_MAXREG_COUNT
	.align		4
        /*001c*/ 	.byte	0x03, 0x1b
        /*001e*/ 	.short	0x0080


	//----- nvinfo : EIATTR_MERCURY_ISA_VERSION
	.align		4
        /*0020*/ 	.byte	0x03, 0x5f
        /*0022*/ 	.short	0x0101


	//----- nvinfo : EIATTR_VRC_CTA_INIT_COUNT
	.align		4
        /*0024*/ 	.byte	0x02, 0x4a
	.zero		1
	.zero		1


	//----- nvinfo : EIATTR_EXIT_INSTR_OFFSETS
	.align		4
        /*0028*/ 	.byte	0x04, 0x1c
        /*002a*/ 	.short	(.L_70 - .L_69)


	//   ....[0]....
.L_69:
        /*002c*/ 	.word	0x00000010


	//----- nvinfo : EIATTR_MAX_THREADS
	.align		4
.L_70:
        /*0030*/ 	.byte	0x04, 0x05
        /*0032*/ 	.short	(.L_72 - .L_71)
.L_71:
        /*0034*/ 	.word	0x00000200
        /*0038*/ 	.word	0x00000001
        /*003c*/ 	.word	0x00000001


	//----- nvinfo : EIATTR_CBANK_PARAM_SIZE
	.align		4
.L_72:
        /*0040*/ 	.byte	0x03, 0x19
        /*0042*/ 	.short	0x0a00


	//----- nvinfo : EIATTR_PARAM_CBANK
	.align		4
        /*0044*/ 	.byte	0x04, 0x0a
        /*0046*/ 	.short	(.L_74 - .L_73)
	.align		4
.L_73:
        /*0048*/ 	.word	index@(.nv.constant0._ZN7cutlass13device_kernelIN5flash11enable_sm90INS1_16FlashAttnFwdSm90INS1_25CollectiveMainloopFwdSm90ILi2EN4cute5tupleIJNS5_1CILi1EEES8_S8_EEENS6_IJNS7_ILi192EEENS7_ILi160EEENS7_ILi64EEEEEELi64ENS_12float_e4m3_tEfNS_4arch4Sm90ELb0ELb0ELb1ELb0ELb1ELb0ELb0ELb1ELb1ELb1ELb0ELb0EEENS1_21CollectiveEpilogueFwdINS6_IJSA_SC_SB_EEES9_NS_10bfloat16_tESG_Li384ELb0ELb1ELb0ELb1EEENS1_29StaticPersistentTileSchedulerILb0EEEEEEEEEvNT_6ParamsE)
        /*004c*/ 	.short	0x0380
        /*004e*/ 	.short	0x0a00


	//----- nvinfo : EIATTR_SW_WAR
	.align		4
.L_74:
        /*0050*/ 	.byte	0x04, 0x36
        /*0052*/ 	.short	(.L_76 - .L_75)
.L_75:
        /*0054*/ 	.word	0x00000008
.L_76:


//--------------------- .nv.info._ZN7cutlass13device_kernelIN5flash11enable_sm90INS1_16FlashAttnFwdSm90INS1_25CollectiveMainloopFwdSm90ILi2EN4cute5tupleIJNS5_1CILi1EEES8_S8_EEENS6_IJNS7_ILi192EEENS7_ILi160EEENS7_ILi64EEEEEELi64ENS_12float_e4m3_tEfNS_4arch4Sm90ELb0ELb0ELb1ELb1ELb1ELb0ELb0ELb1ELb1ELb1ELb0ELb0EEENS1_21CollectiveEpilogueFwdINS6_IJSA_SC_SB_EEES9_NS_10bfloat16_tESG_Li384ELb1ELb1ELb0ELb1EEENS1_36VarlenDynamicPersistentTileSchedulerILi192ELi160ELi384ELi128ELb0ELb1ELb1ELb0ELb1ELb1EEEEEEEEEvNT_6ParamsE --------------------------
	.section	.nv.info._ZN7cutlass13device_kernelIN5flash11enable_sm90INS1_16FlashAttnFwdSm90INS1_25CollectiveMainloopFwdSm90ILi2EN4cute5tupleIJNS5_1CILi1EEES8_S8_EEENS6_IJNS7_ILi192EEENS7_ILi160EEENS7_ILi64EEEEEELi64ENS_12float_e4m3_tEfNS_4arch4Sm90ELb0ELb0ELb1ELb1ELb1ELb0ELb0ELb1ELb1ELb1ELb0ELb0EEENS1_21CollectiveEpilogueFwdINS6_IJSA_SC_SB_EEES9_NS_10bfloat16_tESG_Li384ELb1ELb1ELb0ELb1EEENS1_36VarlenDynamicPersistentTileSchedulerILi192ELi160ELi384ELi128ELb0ELb1ELb1ELb0ELb1ELb1EEEEEEEEEvNT_6ParamsE,"",@"SHT_CUDA_INFO"
	.sectionflags	@""
	.align	4


	//----- nvinfo : EIATTR_CUDA_API_VERSION
	.align		4
        /*0000*/ 	.byte	0x04, 0x37
        /*0002*/ 	.short	(.L_78 - .L_77)
.L_77:
        /*0004*/ 	.word	0x00000082


	//----- nvinfo : EIATTR_KPARAM_INFO
	.align		4
.L_78:
        /*0008*/ 	.byte	0x04, 0x17
        /*000a*/ 	.short	(.L_80 - .L_79)
.L_79:
        /*000c*/ 	.word	0x00000000
        /*0010*/ 	.short	0x0000
        /*0012*/ 	.short	0x0000
        /*0014*/ 	.byte	0x00, 0xf0, 0x01, 0x2a


	//----- nvinfo : EIATTR_SPARSE_MMA_MASK
	.align		4
.L_80:
        /*0018*/ 	.byte	0x03, 0x50
        /*001a*/ 	.short	0x0000


	//----- nvinfo : EIATTR_MAXREG_COUNT
	.align		4
        /*001c*/ 	.byte	0x03, 0x1b
        /*001e*/ 	.short	0x0080


	//----- nvinfo : EIATTR_MERCURY_ISA_VERSION
	.align		4
        /*0020*/ 	.byte	0x03, 0x5f
        /*0022*/ 	.short	0x0101


	//----- nvinfo : EIATTR_VRC_CTA_INIT_COUNT
	.align		4
        /*0024*/ 	.byte	0x02, 0x4a
	.zero		1
	.zero		1


	//----- nvinfo : EIATTR_EXIT_INSTR_OFFSETS
	.align		4
        /*0028*/ 	.byte	0x04, 0x1c
        /*002a*/ 	.short	(.L_82 - .L_81)


	//   ....[0]....
.L_81:
        /*002c*/ 	.word	0x00000010


	//----- nvinfo : EIATTR_MAX_THREADS
	.align		4
.L_82:
        /*0030*/ 	.byte	0x04, 0x05
        /*0032*/ 	.short	(.L_84 - .L_83)
.L_83:
        /*0034*/ 	.word	0x00000200
        /*0038*/ 	.word	0x00000001
        /*003c*/ 	.word	0x00000001


	//----- nvinfo : EIATTR_CBANK_PARAM_SIZE
	.align		4
.L_84:
        /*0040*/ 	.byte	0x03, 0x19
        /*0042*/ 	.short	0x0a80


	//----- nvinfo : EIATTR_PARAM_CBANK
	.align		4
        /*0044*/ 	.byte	0x04, 0x0a
        /*0046*/ 	.short	(.L_86 - .L_85)
	.align		4
.L_85:
        /*0048*/ 	.word	index@(.nv.constant0._ZN7cutlass13device_kernelIN5flash11enable_sm90INS1_16FlashAttnFwdSm90INS1_25CollectiveMainloopFwdSm90ILi2EN4cute5tupleIJNS5_1CILi1EEES8_S8_EEENS6_IJNS7_ILi192EEENS7_ILi160EEENS7_ILi64EEEEEELi64ENS_12float_e4m3_tEfNS_4arch4Sm90ELb0ELb0ELb1ELb1ELb1ELb0ELb0ELb1ELb1ELb1ELb0ELb0EEENS1_21CollectiveEpilogueFwdINS6_IJSA_SC_SB_EEES9_NS_10bfloat16_tESG_Li384ELb1ELb1ELb0ELb1EEENS1_36VarlenDynamicPersistentTileSchedulerILi192ELi160ELi384ELi128ELb0ELb1ELb1ELb0ELb1ELb1EEEEEEEEEvNT_6ParamsE)
        /*004c*/ 	.short	0x0380
        /*004e*/ 	.short	0x0a80


	//----- nvinfo : EIATTR_SW_WAR
	.align		4
.L_86:
        /*0050*/ 	.byte	0x04, 0x36
        /*0052*/ 	.short	(.L_88 - .L_87)
.L_87:
        /*0054*/ 	.word	0x00000008
.L_88:


//--------------------- .nv.info._ZN7cutlass13device_kernelIN5flash11enable_sm90INS1_16FlashAttnFwdSm90INS1_25CollectiveMainloopFwdSm90ILi2EN4cute5tupleIJNS5_1CILi1EEES8_S8_EEENS6_IJNS7_ILi192EEENS7_ILi160EEENS7_ILi64EEEEEELi64ENS_12float_e4m3_tEfNS_4arch4Sm90ELb0ELb0ELb1ELb1ELb1ELb1ELb0ELb1ELb1ELb1ELb0ELb0EEENS1_21CollectiveEpilogueFwdINS6_IJSA_SC_SB_EEES9_NS_10bfloat16_tESG_Li384ELb1ELb1ELb0ELb1EEENS1_36VarlenDynamicPersistentTileSchedulerILi192ELi160ELi384ELi128ELb0ELb1ELb1ELb0ELb1ELb1EEEEEEEEEvNT_6ParamsE --------------------------
	.section	.nv.info._ZN7cutlass13device_kernelIN5flash11enable_sm90INS1_16FlashAttnFwdSm90INS1_25CollectiveMainloopFwdSm90ILi2EN4cute5tupleIJNS5_1CILi1EEES8_S8_EEENS6_IJNS7_ILi192EEENS7_ILi160EEENS7_ILi64EEEEEELi64ENS_12float_e4m3_tEfNS_4arch4Sm90ELb0ELb0ELb1ELb1ELb1ELb1ELb0ELb1ELb1ELb1ELb0ELb0EEENS1_21CollectiveEpilogueFwdINS6_IJSA_SC_SB_EEES9_NS_10bfloat16_tESG_Li384ELb1ELb1ELb0ELb1EEENS1_36VarlenDynamicPersistentTileSchedulerILi192ELi160ELi384ELi128ELb0ELb1ELb1ELb0ELb1ELb1EEEEEEEEEvNT_6ParamsE,"",@"SHT_CUDA_INFO"
	.sectionflags	@""
	.align	4


	//----- nvinfo : EIATTR_CUDA_API_VERSION
	.align		4
        /*0000*/ 	.byte	0x04, 0x37
        /*0002*/ 	.short	(.L_90 - .L_89)
.L_89:
        /*0004*/ 	.word	0x00000082


	//----- nvinfo : EIATTR_KPARAM_INFO
	.align		4
.L_90:
        /*0008*/ 	.byte	0x04, 0x17
        /*000a*/ 	.short	(.L_92 - .L_91)
.L_91:
        /*000c*/ 	.word	0x00000000
        /*0010*/ 	.short	0x0000
        /*0012*/ 	.short	0x0000
        /*0014*/ 	.byte	0x00, 0xf0, 0x01, 0x2a


	//----- nvinfo : EIATTR_SPARSE_MMA_MASK
	.align		4
.L_92:
        /*0018*/ 	.byte	0x03, 0x50
        /*001a*/ 	.short	0x0000


	//----- nvinfo : EIATTR_MAXREG_COUNT
	.align		4
        /*001c*/ 	.byte	0x03, 0x1b
        /*001e*/ 	.short	0x0080


	//----- nvinfo : EIATTR_MERCURY_ISA_VERSION
	.align		4
        /*0020*/ 	.byte	0x03, 0x5f
        /*0022*/ 	.short	0x0101


	//----- nvinfo : EIATTR_VRC_CTA_INIT_COUNT
	.align		4
        /*0024*/ 	.byte	0x02, 0x4a
	.zero		1
	.zero		1


	//----- nvinfo : EIATTR_EXIT_INSTR_OFFSETS
	.align		4
        /*0028*/ 	.byte	0x04, 0x1c
        /*002a*/ 	.short	(.L_94 - .L_93)


	//   ....[0]....
.L_93:
        /*002c*/ 	.word	0x00000010


	//----- nvinfo : EIATTR_MAX_THREADS
	.align		4
.L_94:
        /*0030*/ 	.byte	0x04, 0x05
        /*0032*/ 	.short	(.L_96 - .L_95)
.L_95:
        /*0034*/ 	.word	0x00000200
        /*0038*/ 	.word	0x00000001
        /*003c*/ 	.word	0x00000001


	//----- nvinfo : EIATTR_CBANK_PARAM_SIZE
	.align		4
.L_96:
        /*0040*/ 	.byte	0x03, 0x19
        /*0042*/ 	.short	0x0a80


	//----- nvinfo : EIATTR_PARAM_CBANK
	.align		4
        /*0044*/ 	.byte	0x04, 0x0a
        /*0046*/ 	.short	(.L_98 - .L_97)
	.align		4
.L_97:
        /*0048*/ 	.word	index@(.nv.constant0._ZN7cutlass13device_kernelIN5flash11enable_sm90INS1_16FlashAttnFwdSm90INS1_25CollectiveMainloopFwdSm90ILi2EN4cute5tupleIJNS5_1CILi1EEES8_S8_EEENS6_IJNS7_ILi192EEENS7_ILi160EEENS7_ILi64EEEEEELi64ENS_12float_e4m3_tEfNS_4arch4Sm90ELb0ELb0ELb1ELb1ELb1ELb1ELb0ELb1ELb1ELb1ELb0ELb0EEENS1_21CollectiveEpilogueFwdINS6_IJSA_SC_SB_EEES9_NS_10bfloat16_tESG_Li384ELb1ELb1ELb0ELb1EEENS1_36VarlenDynamicPersistentTileSchedulerILi192ELi160ELi384ELi128ELb0ELb1ELb1ELb0ELb1ELb1EEEEEEEEEvNT_6ParamsE)
        /*004c*/ 	.short	0x0380
        /*004e*/ 	.short	0x0a80


	//----- nvinfo : EIATTR_SW_WAR
	.align		4
.L_98:
        /*0050*/ 	.byte	0x04, 0x36
        /*0052*/ 	.short	(.L_100 - .L_99)
.L_99:
        /*0054*/ 	.word	0x00000008
.L_100:


//--------------------- .nv.info._ZN7cutlass13device_kernelIN5flash11enable_sm90INS1_16FlashAttnFwdSm90INS1_25CollectiveMainloopFwdSm90ILi2EN4cute5tupleIJNS5_1CILi1EEES8_S8_EEENS6_IJNS7_ILi192EEENS7_ILi160EEENS7_ILi64EEEEEELi64ENS_12float_e4m3_tEfNS_4arch4Sm90ELb0ELb1ELb1ELb0ELb1ELb0ELb0ELb1ELb1ELb1ELb0ELb0EEENS1_21CollectiveEpilogueFwdINS6_IJSA_SC_SB_EEES9_NS_10bfloat16_tESG_Li384ELb0ELb1ELb0ELb1EEENS1_30DynamicPersistentTileSchedulerILi384ELi128ELb0ELb1ELb1EEEEEEEEEvNT_6ParamsE --------------------------
	.section	.nv.info._ZN7cutlass13device_kernelIN5flash11enable_sm90INS1_16FlashAttnFwdSm90INS1_25CollectiveMainloopFwdSm90ILi2EN4cute5tupleIJNS5_1CILi1EEES8_S8_EEENS6_IJNS7_ILi192EEENS7_ILi160EEENS7_ILi64EEEEEELi64ENS_12float_e4m3_tEfNS_4arch4Sm90ELb0ELb1ELb1ELb0ELb1ELb0ELb0ELb1ELb1ELb1ELb0ELb0EEENS1_21CollectiveEpilogueFwdINS6_IJSA_SC_SB_EEES9_NS_10bfloat16_tESG_Li384ELb0ELb1ELb0ELb1EEENS1_30DynamicPersistentTileSchedulerILi384ELi128ELb0ELb1ELb1EEEEEEEEEvNT_6ParamsE,"",@"SHT_CUDA_INFO"
	.sectionflags	@""
	.align	4


	//----- nvinfo : EIATTR_CUDA_API_VERSION
	.align		4
        /*0000*/ 	.byte	0x04, 0x37
        /*0002*/ 	.short	(.L_102 - .L_101)
.L_101:
        /*0004*/ 	.word	0x00000082


	//----- nvinfo : EIATTR_KPARAM_INFO
	.align		4
.L_102:
        /*0008*/ 	.byte	0x04, 0x17
        /*000a*/ 	.short	(.L_104 - .L_103)
.L_103:
        /*000c*/ 	.word	0x00000000
        /*0010*/ 	.short	0x0000
        /*0012*/ 	.short	0x0000
        /*0014*/ 	.byte	0x00, 0xf0, 0x01, 0x2a


	//----- nvinfo : EIATTR_SPARSE_MMA_MASK
	.align		4
.L_104:
        /*0018*/ 	.byte	0x03, 0x50
        /*001a*/ 	.short	0x0000


	//----- nvinfo : EIATTR_MAXREG_COUNT
	.align		4
        /*001c*/ 	.byte	0x03, 0x1b
        /*001e*/ 	.short	0x0080


	//----- nvinfo : EIATTR_MERCURY_ISA_VERSION
	.align		4
        /*0020*/ 	.byte	0x03, 0x5f
        /*0022*/ 	.short	0x0101


	//----- nvinfo : EIATTR_VRC_CTA_INIT_COUNT
	.align		4
        /*0024*/ 	.byte	0x02, 0x4a
	.zero		1
	.zero		1


	//----- nvinfo : EIATTR_EXIT_INSTR_OFFSETS
	.align		4
        /*0028*/ 	.byte	0x04, 0x1c
        /*002a*/ 	.short	(.L_106 - .L_105)


	//   ....[0]....
.L_105:
        /*002c*/ 	.word	0x00000010


	//----- nvinfo : EIATTR_MAX_THREADS
	.align		4
.L_106:
        /*0030*/ 	.byte	0x04, 0x05
        /*0032*/ 	.short	(.L_108 - .L_107)
.L_107:
        /*0034*/ 	.word	0x00000200
        /*0038*/ 	.word	0x00000001
        /*003c*/ 	.word	0x00000001


	//----- nvinfo : EIATTR_CBANK_PARAM_SIZE
	.align		4
.L_108:
        /*0040*/ 	.byte	0x03, 0x19
        /*0042*/ 	.short	0x0a80


	//----- nvinfo : EIATTR_PARAM_CBANK
	.align		4
        /*0044*/ 	.byte	0x04, 0x0a
        /*0046*/ 	.short	(.L_110 - .L_109)
	.align		4
.L_109:
        /*0048*/ 	.word	index@(.nv.constant0._ZN7cutlass13device_kernelIN5flash11enable_sm90INS1_16FlashAttnFwdSm90INS1_25CollectiveMainloopFwdSm90ILi2EN4cute5tupleIJNS5_1CILi1EEES8_S8_EEENS6_IJNS7_ILi192EEENS7_ILi160EEENS7_ILi64EEEEEELi64ENS_12float_e4m3_tEfNS_4arch4Sm90ELb0ELb1ELb1ELb0ELb1ELb0ELb0ELb1ELb1ELb1ELb0ELb0EEENS1_21CollectiveEpilogueFwdINS6_IJSA_SC_SB_EEES9_NS_10bfloat16_tESG_Li384ELb0ELb1ELb0ELb1EEENS1_30DynamicPersistentTileSchedulerILi384ELi128ELb0ELb1ELb1EEEEEEEEEvNT_6ParamsE)
        /*004c*/ 	.short	0x0380
        /*004e*/ 	.short	0x0a80


	//----- nvinfo : EIATTR_SW_WAR
	.align		4
.L_110:
        /*0050*/ 	.byte	0x04, 0x36
        /*0052*/ 	.short	(.L_112 - .L_111)
.L_111:
        /*0054*/ 	.word	0x00000008
.L_112:


//--------------------- .nv.info._ZN7cutlass13device_kernelIN5flash11enable_sm90INS1_16FlashAttnFwdSm90INS1_25CollectiveMainloopFwdSm90ILi2EN4cute5tupleIJNS5_1CILi1EEES8_S8_EEENS6_IJNS7_ILi192EEENS7_ILi160EEENS7_ILi64EEEEEELi64ENS_12float_e4m3_tEfNS_4arch4Sm90ELb0ELb1ELb1ELb1ELb1ELb0ELb0ELb1ELb1ELb1ELb0ELb0EEENS1_21CollectiveEpilogueFwdINS6_IJSA_SC_SB_EEES9_NS_10bfloat16_tESG_Li384ELb1ELb1ELb0ELb1EEENS1_36VarlenDynamicPersistentTileSchedulerILi192ELi160ELi384ELi128ELb0ELb1ELb1ELb1ELb0ELb1EEEEEEEEEvNT_6ParamsE --------------------------
	.section	.nv.info._ZN7cutlass13device_kernelIN5flash11enable_sm90INS1_16FlashAttnFwdSm90INS1_25CollectiveMainloopFwdSm90ILi2EN4cute5tupleIJNS5_1CILi1EEES8_S8_EEENS6_IJNS7_ILi192EEENS7_ILi160EEENS7_ILi64EEEEEELi64ENS_12float_e4m3_tEfNS_4arch4Sm90ELb0ELb1ELb1ELb1ELb1ELb0ELb0ELb1ELb1ELb1ELb0ELb0EEENS1_21CollectiveEpilogueFwdINS6_IJSA_SC_SB_EEES9_NS_10bfloat16_tESG_Li384ELb1ELb1ELb0ELb1EEENS1_36VarlenDynamicPersistentTileSchedulerILi192ELi160ELi384ELi128ELb0ELb1ELb1ELb1ELb0ELb1EEEEEEEEEvNT_6ParamsE,"",@"SHT_CUDA_INFO"
	.sectionflags	@""
	.align	4


	//----- nvinfo : EIATTR_CUDA_API_VERSION
	.align		4
        /*0000*/ 	.byte	0x04, 0x37
        /*0002*/ 	.short	(.L_114 - .L_113)
.L_113:
        /*0004*/ 	.word	0x00000082


	//----- nvinfo : EIATTR_KPARAM_INFO
	.align		4
.L_114:
        /*0008*/ 	.byte	0x04, 0x17
        /*000a*/ 	.short	(.L_116 - .L_115)
.L_115:
        /*000c*/ 	.word	0x00000000
        /*0010*/ 	.short	0x0000
        /*0012*/ 	.short	0x0000
        /*0014*/ 	.byte	0x00, 0xf0, 0x01, 0x2a


	//----- nvinfo : EIATTR_SPARSE_MMA_MASK
	.align		4
.L_116:
        /*0018*/ 	.byte	0x03, 0x50
        /*001a*/ 	.short	0x0000


	//----- nvinfo : EIATTR_MAXREG_COUNT
	.align		4
        /*001c*/ 	.byte	0x03, 0x1b
        /*001e*/ 	.short	0x0080


	//----- nvinfo : EIATTR_MERCURY_ISA_VERSION
	.align		4
        /*0020*/ 	.byte	0x03, 0x5f
        /*0022*/ 	.short	0x0101


	//----- nvinfo : EIATTR_VRC_CTA_INIT_COUNT
	.align		4
        /*0024*/ 	.byte	0x02, 0x4a
	.zero		1
	.zero		1


	//----- nvinfo : EIATTR_EXIT_INSTR_OFFSETS
	.align		4
        /*0028*/ 	.byte	0x04, 0x1c
        /*002a*/ 	.short	(.L_118 - .L_117)


	//   ....[0]....
.L_117:
        /*002c*/ 	.word	0x00000010


	//----- nvinfo : EIATTR_MAX_THREADS
	.align		4
.L_118:
        /*0030*/ 	.byte	0x04, 0x05
        /*0032*/ 	.short	(.L_120 - .L_119)
.L_119:
        /*0034*/ 	.word	0x00000200
        /*0038*/ 	.word	0x00000001
        /*003c*/ 	.word	0x00000001


	//----- nvinfo : EIATTR_CBANK_PARAM_SIZE
	.align		4
.L_120:
        /*0040*/ 	.byte	0x03, 0x19
        /*0042*/ 	.short	0x0a80


	//----- nvinfo : EIATTR_PARAM_CBANK
	.align		4
        /*0044*/ 	.byte	0x04, 0x0a
        /*0046*/ 	.short	(.L_122 - .L_121)
	.align		4
.L_121:
        /*0048*/ 	.word	index@(.nv.constant0._ZN7cutlass13device_kernelIN5flash11enable_sm90INS1_16FlashAttnFwdSm90INS1_25CollectiveMainloopFwdSm90ILi2EN4cute5tupleIJNS5_1CILi1EEES8_S8_EEENS6_IJNS7_ILi192EEENS7_ILi160EEENS7_ILi64EEEEEELi64ENS_12float_e4m3_tEfNS_4arch4Sm90ELb0ELb1ELb1ELb1ELb1ELb0ELb0ELb1ELb1ELb1ELb0ELb0EEENS1_21CollectiveEpilogueFwdINS6_IJSA_SC_SB_EEES9_NS_10bfloat16_tESG_Li384ELb1ELb1ELb0ELb1EEENS1_36VarlenDynamicPersistentTileSchedulerILi192ELi160ELi384ELi128ELb0ELb1ELb1ELb1ELb0ELb1EEEEEEEEEvNT_6ParamsE)
        /*004c*/ 	.short	0x0380
        /*004e*/ 	.short	0x0a80


	//----- nvinfo : EIATTR_SW_WAR
	.align		4
.L_122:
        /*0050*/ 	.byte	0x04, 0x36
        /*0052*/ 	.short	(.L_124 - .L_123)
.L_123:
        /*0054*/ 	.word	0x00000008
.L_124:


//--------------------- .nv.info._ZN7cutlass13device_kernelIN5flash11enable_sm90INS1_16FlashAttnFwdSm90INS1_25CollectiveMainloopFwdSm90ILi2EN4cute5tupleIJNS5_1CILi1EEES8_S8_EEENS6_IJNS7_ILi192EEENS7_ILi160EEENS7_ILi64EEEEEELi64ENS_12float_e4m3_tEfNS_4arch4Sm90ELb0ELb1ELb1ELb1ELb1ELb1ELb0ELb1ELb1ELb1ELb0ELb0EEENS1_21CollectiveEpilogueFwdINS6_IJSA_SC_SB_EEES9_NS_10bfloat16_tESG_Li384ELb1ELb1ELb0ELb1EEENS1_36VarlenDynamicPersistentTileSchedulerILi192ELi160ELi384ELi128ELb0ELb1ELb1ELb1ELb0ELb1EEEEEEEEEvNT_6ParamsE --------------------------
	.section	.nv.info._ZN7cutlass13device_kernelIN5flash11enable_sm90INS1_16FlashAttnFwdSm90INS1_25CollectiveMainloopFwdSm90ILi2EN4cute5tupleIJNS5_1CILi1EEES8_S8_EEENS6_IJNS7_ILi192EEENS7_ILi160EEENS7_ILi64EEEEEELi64ENS_12float_e4m3_tEfNS_4arch4Sm90ELb0ELb1ELb1ELb1ELb1ELb1ELb0ELb1ELb1ELb1ELb0ELb0EEENS1_21CollectiveEpilogueFwdINS6_IJSA_SC_SB_EEES9_NS_10bfloat16_tESG_Li384ELb1ELb1ELb0ELb1EEENS1_36VarlenDynamicPersistentTileSchedulerILi192ELi160ELi384ELi128ELb0ELb1ELb1ELb1ELb0ELb1EEEEEEEEEvNT_6ParamsE,"",@"SHT_CUDA_INFO"
	.sectionflags	@""
	.align	4


	//----- nvinfo : EIATTR_CUDA_API_VERSION
	.align		4
        /*0000*/ 	.byte	0x04, 0x37
        /*0002*/ 	.short	(.L_126 - .L_125)
.L_125:
        /*0004*/ 	.word	0x00000082


	//----- nvinfo : EIATTR_KPARAM_INFO
	.align		4
.L_126:
        /*0008*/ 	.byte	0x04, 0x17
        /*000a*/ 	.short	(.L_128 - .L_127)
.L_127:
        /*000c*/ 	.word	0x00000000
        /*0010*/ 	.short	0x0000
        /*0012*/ 	.short	0x0000
        /*0014*/ 	.byte	0x00, 0xf0, 0x01, 0x2a


	//----- nvinfo : EIATTR_SPARSE_MMA_MASK
	.align		4
.L_128:
        /*0018*/ 	.byte	0x03, 0x50
        /*001a*/ 	.short	0x0000


	//----- nvinfo : EIATTR_MAXREG_COUNT
	.align		4
        /*001c*/ 	.byte	0x03, 0x1b
        /*001e*/ 	.short	0x0080


	//----- nvinfo : EIATTR_MERCURY_ISA_VERSION
	.align		4
        /*0020*/ 	.byte	0x03, 0x5f
        /*0022*/ 	.short	0x0101


	//----- nvinfo : EIATTR_VRC_CTA_INIT_COUNT
	.align		4
        /*0024*/ 	.byte	0x02, 0x4a
	.zero		1
	.zero		1


	//----- nvinfo : EIATTR_EXIT_INSTR_OFFSETS
	.align		4
        /*0028*/ 	.byte	0x04, 0x1c
        /*002a*/ 	.short	(.L_130 - .L_129)


	//   ....[0]....
.L_129:
        /*002c*/ 	.word	0x00000010


	//----- nvinfo : EIATTR_MAX_THREADS
	.align		4
.L_130:
        /*0030*/ 	.byte	0x04, 0x05
        /*0032*/ 	.short	(.L_132 - .L_131)
.L_131:
        /*0034*/ 	.word	0x00000200
        /*0038*/ 	.word	0x00000001
        /*003c*/ 	.word	0x00000001


	//----- nvinfo : EIATTR_CBANK_PARAM_SIZE
	.align		4
.L_132:
        /*0040*/ 	.byte	0x03, 0x19
        /*0042*/ 	.short	0x0a80


	//----- nvinfo : EIATTR_PARAM_CBANK
	.align		4
        /*0044*/ 	.byte	0x04, 0x0a
        /*0046*/ 	.short	(.L_134 - .L_133)
	.align		4
.L_133:
        /*0048*/ 	.word	index@(.nv.constant0._ZN7cutlass13device_kernelIN5flash11enable_sm90INS1_16FlashAttnFwdSm90INS1_25CollectiveMainloopFwdSm90ILi2EN4cute5tupleIJNS5_1CILi1EEES8_S8_EEENS6_IJNS7_ILi192EEENS7_ILi160EEENS7_ILi64EEEEEELi64ENS_12float_e4m3_tEfNS_4arch4Sm90ELb0ELb1ELb1ELb1ELb1ELb1ELb0ELb1ELb1ELb1ELb0ELb0EEENS1_21CollectiveEpilogueFwdINS6_IJSA_SC_SB_EEES9_NS_10bfloat16_tESG_Li384ELb1ELb1ELb0ELb1EEENS1_36VarlenDynamicPersistentTileSchedulerILi192ELi160ELi384ELi128ELb0ELb1ELb1ELb1ELb0ELb1EEEEEEEEEvNT_6ParamsE)
        /*004c*/ 	.short	0x0380
        /*004e*/ 	.short	0x0a80


	//----- nvinfo : EIATTR_SW_WAR
	.align		4
.L_134:
        /*0050*/ 	.byte	0x04, 0x36
        /*0052*/ 	.short	(.L_136 - .L_135)
.L_135:
        /*0054*/ 	.word	0x00000008
.L_136:


//--------------------- .nv.info._ZN7cutlass13device_kernelIN5flash11enable_sm90INS1_16FlashAttnFwdSm90INS1_25CollectiveMainloopFwdSm90ILi2EN4cute5tupleIJNS5_1CILi1EEES8_S8_EEENS6_IJNS7_ILi192EEENS7_ILi160EEENS7_ILi64EEEEEELi64ENS_12float_e4m3_tEfNS_4arch4Sm90ELb1ELb0ELb1ELb0ELb1ELb0ELb0ELb1ELb1ELb1ELb0ELb0EEENS1_21CollectiveEpilogueFwdINS6_IJSA_SC_SB_EEES9_NS_10bfloat16_tESG_Li384ELb0ELb1ELb0ELb1EEENS1_30DynamicPersistentTileSchedulerILi384ELi128ELb0ELb1ELb1EEEEEEEEEvNT_6ParamsE --------------------------
	.section	.nv.info._ZN7cutlass13device_kernelIN5flash11enable_sm90INS1_16FlashAttnFwdSm90INS1_25CollectiveMainloopFwdSm90ILi2EN4cute5tupleIJNS5_1CILi1EEES8_S8_EEENS6_IJNS7_ILi192EEENS7_ILi160EEENS7_ILi64EEEEEELi64ENS_12float_e4m3_tEfNS_4arch4Sm90ELb1ELb0ELb1ELb0ELb1ELb0ELb0ELb1ELb1ELb1ELb0ELb0EEENS1_21CollectiveEpilogueFwdINS6_IJSA_SC_SB_EEES9_NS_10bfloat16_tESG_Li384ELb0ELb1ELb0ELb1EEENS1_30DynamicPersistentTileSchedulerILi384ELi128ELb0ELb1ELb1EEEEEEEEEvNT_6ParamsE,"",@"SHT_CUDA_INFO"
	.sectionflags	@""
	.align	4


	//----- nvinfo : EIATTR_CUDA_API_VERSION
	.align		4
        /*0000*/ 	.byte	0x04, 0x37
        /*0002*/ 	.short	(.L_138 - .L_137)
.L_137:
        /*0004*/ 	.word	0x00000082


	//----- nvinfo : EIATTR_KPARAM_INFO
	.align		4
.L_138:
        /*0008*/ 	.byte	0x04, 0x17
        /*000a*/ 	.short	(.L_140 - .L_139)
.L_139:
        /*000c*/ 	.word	0x00000000
        /*0010*/ 	.short	0x0000
        /*0012*/ 	.short	0x0000
        /*0014*/ 	.byte	0x00, 0xf0, 0x01, 0x2a


	//----- nvinfo : EIATTR_SPARSE_MMA_MASK
	.align		4
.L_140:
        /*0018*/ 	.byte	0x03, 0x50
        /*001a*/ 	.short	0x0000


	//----- nvinfo : EIATTR_MAXREG_COUNT
	.align		4
        /*001c*/ 	.byte	0x03, 0x1b
        /*001e*/ 	.short	0x0080


	//----- nvinfo : EIATTR_MERCURY_ISA_VERSION
	.align		4
        /*0020*/ 	.byte	0x03, 0x5f
        /*0022*/ 	.short	0x0101


	//----- nvinfo : EIATTR_VRC_CTA_INIT_COUNT
	.align		4
        /*0024*/ 	.byte	0x02, 0x4a
	.zero		1
	.zero		1


	//----- nvinfo : EIATTR_EXIT_INSTR_OFFSETS
	.align		4
        /*0028*/ 	.byte	0x04, 0x1c
        /*002a*/ 	.short	(.L_142 - .L_141)


	//   ....[0]....
.L_141:
        /*002c*/ 	.word	0x00000010


	//----- nvinfo : EIATTR_MAX_THREADS
	.align		4
.L_142:
        /*0030*/ 	.byte	0x04, 0x05
        /*0032*/ 	.short	(.L_144 - .L_143)
.L_143:
        /*0034*/ 	.word	0x00000200
        /*0038*/ 	.word	0x00000001
        /*003c*/ 	.word	0x00000001


	//----- nvinfo : EIATTR_CBANK_PARAM_SIZE
	.align		4
.L_144:
        /*0040*/ 	.byte	0x03, 0x19
        /*0042*/ 	.short	0x0a80


	//----- nvinfo : EIATTR_PARAM_CBANK
	.align		4
        /*0044*/ 	.byte	0x04, 0x0a
        /*0046*/ 	.short	(.L_146 - .L_145)
	.align		4
.L_145:
        /*0048*/ 	.word	index@(.nv.constant0._ZN7cutlass13device_kernelIN5flash11enable_sm90INS1_16FlashAttnFwdSm90INS1_25CollectiveMainloopFwdSm90ILi2EN4cute5tupleIJNS5_1CILi1EEES8_S8_EEENS6_IJNS7_ILi192EEENS7_ILi160EEENS7_ILi64EEEEEELi64ENS_12float_e4m3_tEfNS_4arch4Sm90ELb1ELb0ELb1ELb0ELb1ELb0ELb0ELb1ELb1ELb1ELb0ELb0EEENS1_21CollectiveEpilogueFwdINS6_IJSA_SC_SB_EEES9_NS_10bfloat16_tESG_Li384ELb0ELb1ELb0ELb1EEENS1_30DynamicPersistentTileSchedulerILi384ELi128ELb0ELb1ELb1EEEEEEEEEvNT_6ParamsE)
        /*004c*/ 	.short	0x0380
        /*004e*/ 	.short	0x0a80


	//----- nvinfo : EIATTR_SW_WAR
	.align		4
.L_146:
        /*0050*/ 	.byte	0x04, 0x36
        /*0052*/ 	.short	(.L_148 - .L_147)
.L_147:
        /*0054*/ 	.word	0x00000008
.L_148:


//--------------------- .nv.info._ZN7cutlass13device_kernelIN5flash11enable_sm90INS1_16FlashAttnFwdSm90INS1_25CollectiveMainloopFwdSm90ILi2EN4cute5tupleIJNS5_1CILi1EEES8_S8_EEENS6_IJNS7_ILi192EEENS7_ILi160EEENS7_ILi64EEEEEELi64ENS_12float_e4m3_tEfNS_4arch4Sm90ELb1ELb0ELb1ELb1ELb1ELb0ELb0ELb1ELb1ELb1ELb0ELb0EEENS1_21CollectiveEpilogueFwdINS6_IJSA_SC_SB_EEES9_NS_10bfloat16_tESG_Li384ELb1ELb1ELb0ELb1EEENS1_36VarlenDynamicPersistentTileSchedulerILi192ELi160ELi384ELi128ELb0ELb1ELb1ELb1ELb1ELb1EEEEEEEEEvNT_6ParamsE --------------------------
	.section	.nv.info._ZN7cutlass13device_kernelIN5flash11enable_sm90INS1_16FlashAttnFwdSm90INS1_25CollectiveMainloopFwdSm90ILi2EN4cute5tupleIJNS5_1CILi1EEES8_S8_EEENS6_IJNS7_ILi192EEENS7_ILi160EEENS7_ILi64EEEEEELi64ENS_12float_e4m3_tEfNS_4arch4Sm90ELb1ELb0ELb1ELb1ELb1ELb0ELb0ELb1ELb1ELb1ELb0ELb0EEENS1_21CollectiveEpilogueFwdINS6_IJSA_SC_SB_EEES9_NS_10bfloat16_tESG_Li384ELb1ELb1ELb0ELb1EEENS1_36VarlenDynamicPersistentTileSchedulerILi192ELi160ELi384ELi128ELb0ELb1ELb1ELb1ELb1ELb1EEEEEEEEEvNT_6ParamsE,"",@"SHT_CUDA_INFO"
	.sectionflags	@""
	.align	4


	//----- nvinfo : EIATTR_CUDA_API_VERSION
	.align		4
        /*0000*/ 	.byte	0x04, 0x37
        /*0002*/ 	.short	(.L_150 - .L_149)
.L_149:
        /*0004*/ 	.word	0x00000082


	//----- nvinfo : EIATTR_KPARAM_INFO
	.align		4
.L_150:
        /*0008*/ 	.byte	0x04, 0x17
        /*000a*/ 	.short	(.L_152 - .L_151)
.L_151:
        /*000c*/ 	.word	0x00000000
        /*0010*/ 	.short	0x0000
        /*0012*/ 	.short	0x0000
        /*0014*/ 	.byte	0x00, 0xf0, 0x01, 0x2a


	//----- nvinfo : EIATTR_SPARSE_MMA_MASK
	.align		4
.L_152:
        /*0018*/ 	.byte	0x03, 0x50
        /*001a*/ 	.short	0x0000


	//----- nvinfo : EIATTR_MAXREG_COUNT
	.align		4
        /*001c*/ 	.byte	0x03, 0x1b
        /*001e*/ 	.short	0x0080


	//----- nvinfo : EIATTR_MERCURY_ISA_VERSION
	.align		4
        /*0020*/ 	.byte	0x03, 0x5f
        /*0022*/ 	.short	0x0101


	//----- nvinfo : EIATTR_VRC_CTA_INIT_COUNT
	.align		4
        /*0024*/ 	.byte	0x02, 0x4a
	.zero		1
	.zero		1


	//----- nvinfo : EIATTR_EXIT_INSTR_OFFSETS
	.align		4
        /*0028*/ 	.byte	0x04, 0x1c
        /*002a*/ 	.short	(.L_154 - .L_153)


	//   ....[0]....
.L_153:
        /*002c*/ 	.word	0x00000010


	//----- nvinfo : EIATTR_MAX_THREADS
	.align		4
.L_154:
        /*0030*/ 	.byte	0x04, 0x05
        /*0032*/ 	.short	(.L_156 - .L_155)
.L_155:
        /*0034*/ 	.word	0x00000200
        /*0038*/ 	.word	0x00000001
        /*003c*/ 	.word	0x00000001


	//----- nvinfo : EIATTR_CBANK_PARAM_SIZE
	.align		4
.L_156:
        /*0040*/ 	.byte	0x03, 0x19
        /*0042*/ 	.short	0x0a80


	//----- nvinfo : EIATTR_PARAM_CBANK
	.align		4
        /*0044*/ 	.byte	0x04, 0x0a
        /*0046*/ 	.short	(.L_158 - .L_157)
	.align		4
.L_157:
        /*0048*/ 	.word	index@(.nv.constant0._ZN7cutlass13device_kernelIN5flash11enable_sm90INS1_16FlashAttnFwdSm90INS1_25CollectiveMainloopFwdSm90ILi2EN4cute5tupleIJNS5_1CILi1EEES8_S8_EEENS6_IJNS7_ILi192EEENS7_ILi160EEENS7_ILi64EEEEEELi64ENS_12float_e4m3_tEfNS_4arch4Sm90ELb1ELb0ELb1ELb1ELb1ELb0ELb0ELb1ELb1ELb1ELb0ELb0EEENS1_21CollectiveEpilogueFwdINS6_IJSA_SC_SB_EEES9_NS_10bfloat16_tESG_Li384ELb1ELb1ELb0ELb1EEENS1_36VarlenDynamicPersistentTileSchedulerILi192ELi160ELi384ELi128ELb0ELb1ELb1ELb1ELb1ELb1EEEEEEEEEvNT_6ParamsE)
        /*004c*/ 	.short	0x0380
        /*004e*/ 	.short	0x0a80


	//----- nvinfo : EIATTR_SW_WAR
	.align		4
.L_158:
        /*0050*/ 	.byte	0x04, 0x36
        /*0052*/ 	.short	(.L_160 - .L_159)
.L_159:
        /*0054*/ 	.word	0x00000008
.L_160:


//--------------------- .nv.info._ZN7cutlass13device_kernelIN5flash11enable_sm90INS1_16FlashAttnFwdSm90INS1_25CollectiveMainloopFwdSm90ILi2EN4cute5tupleIJNS5_1CILi1EEES8_S8_EEENS6_IJNS7_ILi192EEENS7_ILi160EEENS7_ILi64EEEEEELi64ENS_12float_e4m3_tEfNS_4arch4Sm90ELb1ELb0ELb1ELb1ELb1ELb1ELb0ELb1ELb1ELb1ELb0ELb0EEENS1_21CollectiveEpilogueFwdINS6_IJSA_SC_SB_EEES9_NS_10bfloat16_tESG_Li384ELb1ELb1ELb0ELb1EEENS1_36VarlenDynamicPersistentTileSchedulerILi192ELi160ELi384ELi128ELb0ELb1ELb1ELb1ELb1ELb1EEEEEEEEEvNT_6ParamsE --------------------------
	.section	.nv.info._ZN7cutlass13device_kernelIN5flash11enable_sm90INS1_16FlashAttnFwdSm90INS1_25CollectiveMainloopFwdSm90ILi2EN4cute5tupleIJNS5_1CILi1EEES8_S8_EEENS6_IJNS7_ILi192EEENS7_ILi160EEENS7_ILi64EEEEEELi64ENS_12float_e4m3_tEfNS_4arch4Sm90ELb1ELb0ELb1ELb1ELb1ELb1ELb0ELb1ELb1ELb1ELb0ELb0EEENS1_21CollectiveEpilogueFwdINS6_IJSA_SC_SB_EEES9_NS_10bfloat16_tESG_Li384ELb1ELb1ELb0ELb1EEENS1_36VarlenDynamicPersistentTileSchedulerILi192ELi160ELi384ELi128ELb0ELb1ELb1ELb1ELb1ELb1EEEEEEEEEvNT_6ParamsE,"",@"SHT_CUDA_INFO"
	.sectionflags	@""
	.align	4


	//----- nvinfo : EIATTR_CUDA_API_VERSION
	.align		4
        /*0000*/ 	.byte	0x04, 0x37
        /*0002*/ 	.short	(.L_162 - .L_161)
.L_161:
        /*0004*/ 	.word	0x00000082


	//----- nvinfo : EIATTR_KPARAM_INFO
	.align		4
.L_162:
        /*0008*/ 	.byte	0x04, 0x17
        /*000a*/ 	.short	(.L_164 - .L_163)
.L_163:
        /*000c*/ 	.word	0x00000000
        /*0010*/ 	.short	0x0000
        /*0012*/ 	.short	0x0000
        /*0014*/ 	.byte	0x00, 0xf0, 0x01, 0x2a


	//----- nvinfo : EIATTR_SPARSE_MMA_MASK
	.align		4
.L_164:
        /*0018*/ 	.byte	0x03, 0x50
        /*001a*/ 	.short	0x0000


	//----- nvinfo : EIATTR_MAXREG_COUNT
	.align		4
        /*001c*/ 	.byte	0x03, 0x1b
        /*001e*/ 	.short	0x0080


	//----- nvinfo : EIATTR_MERCURY_ISA_VERSION
	.align		4
        /*0020*/ 	.byte	0x03, 0x5f
        /*0022*/ 	.short	0x0101


	//----- nvinfo : EIATTR_VRC_CTA_INIT_COUNT
	.align		4
        /*0024*/ 	.byte	0x02, 0x4a
	.zero		1
	.zero		1


	//----- nvinfo : EIATTR_EXIT_INSTR_OFFSETS
	.align		4
        /*0028*/ 	.byte	0x04, 0x1c
        /*002a*/ 	.short	(.L_166 - .L_165)


	//   ....[0]....
.L_165:
        /*002c*/ 	.word	0x00000010


	//----- nvinfo : EIATTR_MAX_THREADS
	.align		4
.L_166:
        /*0030*/ 	.byte	0x04, 0x05
        /*0032*/ 	.short	(.L_168 - .L_167)
.L_167:
        /*0034*/ 	.word	0x00000200
        /*0038*/ 	.word	0x00000001
        /*003c*/ 	.word	0x00000001


	//----- nvinfo : EIATTR_CBANK_PARAM_SIZE
	.align		4
.L_168:
        /*0040*/ 	.byte	0x03, 0x19
        /*0042*/ 	.short	0x0a80


	//----- nvinfo : EIATTR_PARAM_CBANK
	.align		4
        /*0044*/ 	.byte	0x04, 0x0a
        /*0046*/ 	.short	(.L_170 - .L_169)
	.align		4
.L_169:
        /*0048*/ 	.word	index@(.nv.constant0._ZN7cutlass13device_kernelIN5flash11enable_sm90INS1_16FlashAttnFwdSm90INS1_25CollectiveMainloopFwdSm90ILi2EN4cute5tupleIJNS5_1CILi1EEES8_S8_EEENS6_IJNS7_ILi192EEENS7_ILi160EEENS7_ILi64EEEEEELi64ENS_12float_e4m3_tEfNS_4arch4Sm90ELb1ELb0ELb1ELb1ELb1ELb1ELb0ELb1ELb1ELb1ELb0ELb0EEENS1_21CollectiveEpilogueFwdINS6_IJSA_SC_SB_EEES9_NS_10bfloat16_tESG_Li384ELb1ELb1ELb0ELb1EEENS1_36VarlenDynamicPersistentTileSchedulerILi192ELi160ELi384ELi128ELb0ELb1ELb1ELb1ELb1ELb1EEEEEEEEEvNT_6ParamsE)
        /*004c*/ 	.short	0x0380
        /*004e*/ 	.short	0x0a80


	//----- nvinfo : EIATTR_SW_WAR
	.align		4
.L_170:
        /*0050*/ 	.byte	0x04, 0x36
        /*0052*/ 	.short	(.L_172 - .L_171)
.L_171:
        /*0054*/ 	.word	0x00000008
.L_172:


//--------------------- .nv.callgraph             --------------------------
	.section	.nv.callgraph,"",@"SHT_CUDA_CALLGRAPH"
	.align	4
	.sectionentsize	8
	.align		4
        /*0000*/ 	.word	0x00000000
	.align		4
        /*0004*/ 	.word	0xffffffff
	.align		4
        /*0008*/ 	.word	0x00000000
	.align		4
        /*000c*/ 	.word	0xfffffffe
	.align		4
        /*0010*/ 	.word	0x00000000
	.align		4
        /*0014*/ 	.word	0xfffffffd
	.align		4
        /*0018*/ 	.word	0x00000000
	.align		4
        /*001c*/ 	.word	0xfffffffc


//--------------------- .nv.constant4             --------------------------
	.section	.nv.constant4,"a",@progbits
	.align	8
	.align		8
.nv.constant4:
        /*0000*/ 	.dword	_ZN79_INTERNAL_01b20e0f_43_flash_fwd_hdim64_e4m3_paged_softcap_sm90_cu_21e1f8cb_32994cuda3std3__45__cpo5beginE
	.align		8
        /*0008*/ 	.dword	_ZN79_INTERNAL_01b20e0f_43_flash_fwd_hdim64_e4m3_paged_softcap_sm90_cu_21e1f8cb_32994cuda3std3__45__cpo3endE
	.align		8
        /*0010*/ 	.dword	_ZN79_INTERNAL_01b20e0f_43_flash_fwd_hdim64_e4m3_paged_softcap_sm90_cu_21e1f8cb_32994cuda3std3__45__cpo6cbeginE
	.align		8
        /*0018*/ 	.dword	_ZN79_INTERNAL_01b20e0f_43_flash_fwd_hdim64_e4m3_paged_softcap_sm90_cu_21e1f8cb_32994cuda3std3__45__cpo4cendE
	.align		8
        /*0020*/ 	.dword	_ZN79_INTERNAL_01b20e0f_43_flash_fwd_hdim64_e4m3_paged_softcap_sm90_cu_21e1f8cb_32994cuda3std3__481_GLOBAL__N__01b20e0f_43_flash_fwd_hdim64_e4m3_paged_softcap_sm90_cu_21e1f8cb_32996ignoreE
	.align		8
        /*0028*/ 	.dword	_ZN79_INTERNAL_01b20e0f_43_flash_fwd_hdim64_e4m3_paged_softcap_sm90_cu_21e1f8cb_32994cuda3std3__419piecewise_constructE
	.align		8
        /*0030*/ 	.dword	_ZN79_INTERNAL_01b20e0f_43_flash_fwd_hdim64_e4m3_paged_softcap_sm90_cu_21e1f8cb_32994cuda3std3__48in_placeE
	.align		8
        /*0038*/ 	.dword	_ZN79_INTERNAL_01b20e0f_43_flash_fwd_hdim64_e4m3_paged_softcap_sm90_cu_21e1f8cb_32994cuda3std6ranges3__45__cpo4swapE
	.align		8
        /*0040*/ 	.dword	_ZN79_INTERNAL_01b20e0f_43_flash_fwd_hdim64_e4m3_paged_softcap_sm90_cu_21e1f8cb_32994cuda3std6ranges3__45__cpo9iter_moveE
	.align		8
        /*0048*/ 	.dword	_ZN79_INTERNAL_01b20e0f_43_flash_fwd_hdim64_e4m3_paged_softcap_sm90_cu_21e1f8cb_32994cute7productE
	.align		8
        /*0050*/ 	.dword	_ZN79_INTERNAL_01b20e0f_43_flash_fwd_hdim64_e4m3_paged_softcap_sm90_cu_21e1f8cb_32994cute1_E


//--------------------- .text._ZN7cutlass13device_kernelIN5flash11enable_sm90INS1_16FlashAttnFwdSm90INS1_25CollectiveMainloopFwdSm90ILi2EN4cute5tupleIJNS5_1CILi1EEES8_S8_EEENS6_IJNS7_ILi192EEENS7_ILi160EEENS7_ILi64EEEEEELi64ENS_12float_e4m3_tEfNS_4arch4Sm90ELb0ELb0ELb1ELb0ELb1ELb0ELb0ELb1ELb1ELb1ELb0ELb0EEENS1_21CollectiveEpilogueFwdINS6_IJSA_SC_SB_EEES9_NS_10bfloat16_tESG_Li384ELb0ELb1ELb0ELb1EEENS1_29StaticPersistentTileSchedulerILb0EEEEEEEEEvNT_6ParamsE --------------------------
	.section	.text._ZN7cutlass13device_kernelIN5flash11enable_sm90INS1_16FlashAttnFwdSm90INS1_25CollectiveMainloopFwdSm90ILi2EN4cute5tupleIJNS5_1CILi1EEES8_S8_EEENS6_IJNS7_ILi192EEENS7_ILi160EEENS7_ILi64EEEEEELi64ENS_12float_e4m3_tEfNS_4arch4Sm90ELb0ELb0ELb1ELb0ELb1ELb0ELb0ELb1ELb1ELb1ELb0ELb0EEENS1_21CollectiveEpilogueFwdINS6_IJSA_SC_SB_EEES9_NS_10bfloat16_tESG_Li384ELb0ELb1ELb0ELb1EEENS1_29StaticPersistentTileSchedulerILb0EEEEEEEEEvNT_6ParamsE,"ax",@progbits
	.align	128
.text._ZN7cutlass13device_kernelIN5flash11enable_sm90INS1_16FlashAttnFwdSm90INS1_25CollectiveMainloopFwdSm90ILi2EN4cute5tupleIJNS5_1CILi1EEES8_S8_EEENS6_IJNS7_ILi192EEENS7_ILi160EEENS7_ILi64EEEEEELi64ENS_12float_e4m3_tEfNS_4arch4Sm90ELb0ELb0ELb1ELb0ELb1ELb0ELb0ELb1ELb1ELb1ELb0ELb0EEENS1_21CollectiveEpilogueFwdINS6_IJSA_SC_SB_EEES9_NS_10bfloat16_tESG_Li384ELb0ELb1ELb0ELb1EEENS1_29StaticPersistentTileSchedulerILb0EEEEEEEEEvNT_6ParamsE:
        .type           _ZN7cutlass13device_kernelIN5flash11enable_sm90INS1_16FlashAttnFwdSm90INS1_25CollectiveMainloopFwdSm90ILi2EN4cute5tupleIJNS5_1CILi1EEES8_S8_EEENS6_IJNS7_ILi192EEENS7_ILi160EEENS7_ILi64EEEEEELi64ENS_12float_e4m3_tEfNS_4arch4Sm90ELb0ELb0ELb1ELb0ELb1ELb0ELb0ELb1ELb1ELb1ELb0ELb0EEENS1_21CollectiveEpilogueFwdINS6_IJSA_SC_SB_EEES9_NS_10bfloat16_tESG_Li384ELb0ELb1ELb0ELb1EEENS1_29StaticPersistentTileSchedulerILb0EEEEEEEEEvNT_6ParamsE,@function
        .size           _ZN7cutlass13device_kernelIN5flash11enable_sm90INS1_16FlashAttnFwdSm90INS1_25CollectiveMainloopFwdSm90ILi2EN4cute5tupleIJNS5_1CILi1EEES8_S8_EEENS6_IJNS7_ILi192EEENS7_ILi160EEENS7_ILi64EEEEEELi64ENS_12float_e4m3_tEfNS_4arch4Sm90ELb0ELb0ELb1ELb0ELb1ELb0ELb0ELb1ELb1ELb1ELb0ELb0EEENS1_21CollectiveEpilogueFwdINS6_IJSA_SC_SB_EEES9_NS_10bfloat16_tESG_Li384ELb0ELb1ELb0ELb1EEENS1_29StaticPersistentTileSchedulerILb0EEEEEEEEEvNT_6ParamsE,(.L_x_9 - _ZN7cutlass13device_kernelIN5flash11enable_sm90INS1_16FlashAttnFwdSm90INS1_25CollectiveMainloopFwdSm90ILi2EN4cute5tupleIJNS5_1CILi1EEES8_S8_EEENS6_IJNS7_ILi192EEENS7_ILi160EEENS7_ILi64EEEEEELi64ENS_12float_e4m3_tEfNS_4arch4Sm90ELb0ELb0ELb1ELb0ELb1ELb0ELb0ELb1ELb1ELb1ELb0ELb0EEENS1_21CollectiveEpilogueFwdINS6_IJSA_SC_SB_EEES9_NS_10bfloat16_tESG_Li384ELb0ELb1ELb0ELb1EEENS1_29StaticPersistentTileSchedulerILb0EEEEEEEEEvNT_6ParamsE)
        .other          _ZN7cutlass13device_kernelIN5flash11enable_sm90INS1_16FlashAttnFwdSm90INS1_25CollectiveMainloopFwdSm90ILi2EN4cute5tupleIJNS5_1CILi1EEES8_S8_EEENS6_IJNS7_ILi192EEENS7_ILi160EEENS7_ILi64EEEEEELi64ENS_12float_e4m3_tEfNS_4arch4Sm90ELb0ELb0ELb1ELb0ELb1ELb0ELb0ELb1ELb1ELb1ELb0ELb0EEENS1_21CollectiveEpilogueFwdINS6_IJSA_SC_SB_EEES9_NS_10bfloat16_tESG_Li384ELb0ELb1ELb0ELb1EEENS1_29StaticPersistentTileSchedulerILb0EEEEEEEEEvNT_6ParamsE,@"STO_CUDA_ENTRY STV_DEFAULT"
_ZN7cutlass13device_kernelIN5flash11enable_sm90INS1_16FlashAttnFwdSm90INS1_25CollectiveMainloopFwdSm90ILi2EN4cute5tupleIJNS5_1CILi1EEES8_S8_EEENS6_IJNS7_ILi192EEENS7_ILi160EEENS7_ILi64EEEEEELi64ENS_12float_e4m3_tEfNS_4arch4Sm90ELb0ELb0ELb1ELb0ELb1ELb0ELb0ELb1ELb1ELb1ELb0ELb0EEENS1_21CollectiveEpilogueFwdINS6_IJSA_SC_SB_EEES9_NS_10bfloat16_tESG_Li384ELb0ELb1ELb0ELb1EEENS1_29StaticPersistentTileSchedulerILb0EEEEEEEEEvNT_6ParamsE:
[----:B------:R-:W-:Y:S01]  /*0000*/  LDC R1, c[0x0][0x37c] ;  /* 0x0000df00ff017b82 */ /* 0x000fe20000000800 */
[----:B------:R-:W-:Y:S05]  /*0010*/  EXIT ;  /* 0x000000000000794d */ /* 0x000fea0003800000 */
.L_x_0:
[----:B------:R-:W-:-:S00]  /*0020*/  BRA `(.L_x_0) ;  /* 0xfffffffc00fc7947 */ /* 0x000fc0000383ffff */
[----:B------:R-:W-:-:S00]  /*0030*/  NOP ;  /* 0x0000000000007918 */ /* 0x000fc00000000000 */
        /* <DEDUP_REMOVED lines=12> */
.L_x_9:


//--------------------- .text._ZN7cutlass13device_kernelIN5flash11enable_sm90INS1_16FlashAttnFwdSm90INS1_25CollectiveMainloopFwdSm90ILi2EN4cute5tupleIJNS5_1CILi1EEES8_S8_EEENS6_IJNS7_ILi192EEENS7_ILi160EEENS7_ILi64EEEEEELi64ENS_12float_e4m3_tEfNS_4arch4Sm90ELb0ELb0ELb1ELb1ELb1ELb0ELb0ELb1ELb1ELb1ELb0ELb0EEENS1_21CollectiveEpilogueFwdINS6_IJSA_SC_SB_EEES9_NS_10bfloat16_tESG_Li384ELb1ELb1ELb0ELb1EEENS1_36VarlenDynamicPersistentTileSchedulerILi192ELi160ELi384ELi128ELb0ELb1ELb1ELb0ELb1ELb1EEEEEEEEEvNT_6ParamsE --------------------------
	.section	.text._ZN7cutlass13device_kernelIN5flash11enable_sm90INS1_16FlashAttnFwdSm90INS1_25CollectiveMainloopFwdSm90ILi2EN4cute5tupleIJNS5_1CILi1EEES8_S8_EEENS6_IJNS7_ILi192EEENS7_ILi160EEENS7_ILi64EEEEEELi64ENS_12float_e4m3_tEfNS_4arch4Sm90ELb0ELb0ELb1ELb1ELb1ELb0ELb0ELb1ELb1ELb1ELb0ELb0EEENS1_21CollectiveEpilogueFwdINS6_IJSA_SC_SB_EEES9_NS_10bfloat16_tESG_Li384ELb1ELb1ELb0ELb1EEENS1_36VarlenDynamicPersistentTileSchedulerILi192ELi160ELi384ELi128ELb0ELb1ELb1ELb0ELb1ELb1EEEEEEEEEvNT_6ParamsE,"ax",@progbits
	.align	128
.text._ZN7cutlass13device_kernelIN5flash11enable_sm90INS1_16FlashAttnFwdSm90INS1_25CollectiveMainloopFwdSm90ILi2EN4cute5tupleIJNS5_1CILi1EEES8_S8_EEENS6_IJNS7_ILi192EEENS7_ILi160EEENS7_ILi64EEEEEELi64ENS_12float_e4m3_tEfNS_4arch4Sm90ELb0ELb0ELb1ELb1ELb1ELb0ELb0ELb1ELb1ELb1ELb0ELb0EEENS1_21CollectiveEpilogueFwdINS6_IJSA_SC_SB_EEES9_NS_10bfloat16_tESG_Li384ELb1ELb1ELb0ELb1EEENS1_36VarlenDynamicPersistentTileSchedulerILi192ELi160ELi384ELi128ELb0ELb1ELb1ELb0ELb1ELb1EEEEEEEEEvNT_6ParamsE:
        .type           _ZN7cutlass13device_kernelIN5flash11enable_sm90INS1_16FlashAttnFwdSm90INS1_25CollectiveMainloopFwdSm90ILi2EN4cute5tupleIJNS5_1CILi1EEES8_S8_EEENS6_IJNS7_ILi192EEENS7_ILi160EEENS7_ILi64EEEEEELi64ENS_12float_e4m3_tEfNS_4arch4Sm90ELb0ELb0ELb1ELb1ELb1ELb0ELb0ELb1ELb1ELb1ELb0ELb0EEENS1_21CollectiveEpilogueFwdINS6_IJSA_SC_SB_EEES9_NS_10bfloat16_tESG_Li384ELb1ELb1ELb0ELb1EEENS1_36VarlenDynamicPersistentTileSchedulerILi192ELi160ELi384ELi128ELb0ELb1ELb1ELb0ELb1ELb1EEEEEEEEEvNT_6ParamsE,@function
        .size           _ZN7cutlass13device_kernelIN5flash11enable_sm90INS1_16FlashAttnFwdSm90INS1_25CollectiveMainloopFwdSm90ILi2EN4cute5tupleIJNS5_1CILi1EEES8_S8_EEENS6_IJNS7_ILi192EEENS7_ILi160EEENS7_ILi64EEEEEELi64ENS_12float_e4m3_tEfNS_4arch4Sm90ELb0ELb0ELb1ELb1ELb1ELb0ELb0ELb1ELb1ELb1ELb0ELb0EEENS1_21CollectiveEpilogueFwdINS6_IJSA_SC_SB_EEES9_NS_10bfloat16_tESG_Li384ELb1ELb1ELb0ELb1EEENS1_36VarlenDynamicPersistentTileSchedulerILi192ELi160ELi384ELi128ELb0ELb1ELb1ELb0ELb1ELb1EEEEEEEEEvNT_6ParamsE,(.L_x_10 - _ZN7cutlass13device_kernelIN5flash11enable_sm90INS1_16FlashAttnFwdSm90INS1_25CollectiveMainloopFwdSm90ILi2EN4cute5tupleIJNS5_1CILi1EEES8_S8_EEENS6_IJNS7_ILi192EEENS7_ILi160EEENS7_ILi64EEEEEELi64ENS_12float_e4m3_tEfNS_4arch4Sm90ELb0ELb0ELb1ELb1ELb1ELb0ELb0ELb1ELb1ELb1ELb0ELb0EEENS1_21CollectiveEpilogueFwdINS6_IJSA_SC_SB_EEES9_NS_10bfloat16_tESG_Li384ELb1ELb1ELb0ELb1EEENS1_36VarlenDynamicPersistentTileSchedulerILi192ELi160ELi384ELi128ELb0ELb1ELb1ELb0ELb1ELb1EEEEEEEEEvNT_6ParamsE)
        .other          _ZN7cutlass13device_kernelIN5flash11enable_sm90INS1_16FlashAttnFwdSm90INS1_25CollectiveMainloopFwdSm90ILi2EN4cute5tupleIJNS5_1CILi1EEES8_S8_EEENS6_IJNS7_ILi192EEENS7_ILi160EEENS7_ILi64EEEEEELi64ENS_12float_e4m3_tEfNS_4arch4Sm90ELb0ELb0ELb1ELb1ELb1ELb0ELb0ELb1ELb1ELb1ELb0ELb0EEENS1_21CollectiveEpilogueFwdINS6_IJSA_SC_SB_EEES9_NS_10bfloat16_tESG_Li384ELb1ELb1ELb0ELb1EEENS1_36VarlenDynamicPersistentTileSchedulerILi192ELi160ELi384ELi128ELb0ELb1ELb1ELb0ELb1ELb1EEEEEEEEEvNT_6ParamsE,@"STO_CUDA_ENTRY STV_DEFAULT"
_ZN7cutlass13device_kernelIN5flash11enable_sm90INS1_16FlashAttnFwdSm90INS1_25CollectiveMainloopFwdSm90ILi2EN4cute5tupleIJNS5_1CILi1EEES8_S8_EEENS6_IJNS7_ILi192EEENS7_ILi160EEENS7_ILi64EEEEEELi64ENS_12float_e4m3_tEfNS_4arch4Sm90ELb0ELb0ELb1ELb1ELb1ELb0ELb0ELb1ELb1ELb1ELb0ELb0EEENS1_21CollectiveEpilogueFwdINS6_IJSA_SC_SB_EEES9_NS_10bfloat16_tESG_Li384ELb1ELb1ELb0ELb1EEENS1_36VarlenDynamicPersistentTileSchedulerILi192ELi160ELi384ELi128ELb0ELb1ELb1ELb0ELb1ELb1EEEEEEEEEvNT_6ParamsE:
[----:B------:R-:W-:Y:S01]  /*0000*/  LDC R1, c[0x0][0x37c] ;  /* 0x0000df00ff017b82 */ /* 0x000fe20000000800 */
[----:B------:R-:W-:Y:S05]  /*0010*/  EXIT ;  /* 0x000000000000794d */ /* 0x000fea0003800000 */
.L_x_1:
        /* <DEDUP_REMOVED lines=14> */
.L_x_10:


//--------------------- .text._ZN7cutlass13device_kernelIN5flash11enable_sm90INS1_16FlashAttnFwdSm90INS1_25CollectiveMainloopFwdSm90ILi2EN4cute5tupleIJNS5_1CILi1EEES8_S8_EEENS6_IJNS7_ILi192EEENS7_ILi160EEENS7_ILi64EEEEEELi64ENS_12float_e4m3_tEfNS_4arch4Sm90ELb0ELb0ELb1ELb1ELb1ELb1ELb0ELb1ELb1ELb1ELb0ELb0EEENS1_21CollectiveEpilogueFwdINS6_IJSA_SC_SB_EEES9_NS_10bfloat16_tESG_Li384ELb1ELb1ELb0ELb1EEENS1_36VarlenDynamicPersistentTileSchedulerILi192ELi160ELi384ELi128ELb0ELb1ELb1ELb0ELb1ELb1EEEEEEEEEvNT_6ParamsE --------------------------
	.section	.text._ZN7cutlass13device_kernelIN5flash11enable_sm90INS1_16FlashAttnFwdSm90INS1_25CollectiveMainloopFwdSm90ILi2EN4cute5tupleIJNS5_1CILi1EEES8_S8_EEENS6_IJNS7_ILi192EEENS7_ILi160EEENS7_ILi64EEEEEELi64ENS_12float_e4m3_tEfNS_4arch4Sm90ELb0ELb0ELb1ELb1ELb1ELb1ELb0ELb1ELb1ELb1ELb0ELb0EEENS1_21CollectiveEpilogueFwdINS6_IJSA_SC_SB_EEES9_NS_10bfloat16_tESG_Li384ELb1ELb1ELb0ELb1EEENS1_36VarlenDynamicPersistentTileSchedulerILi192ELi160ELi384ELi128ELb0ELb1ELb1ELb0ELb1ELb1EEEEEEEEEvNT_6ParamsE,"ax",@progbits
	.align	128
.text._ZN7cutlass13device_kernelIN5flash11enable_sm90INS1_16FlashAttnFwdSm90INS1_25CollectiveMainloopFwdSm90ILi2EN4cute5tupleIJNS5_1CILi1EEES8_S8_EEENS6_IJNS7_ILi192EEENS7_ILi160EEENS7_ILi64EEEEEELi64ENS_12float_e4m3_tEfNS_4arch4Sm90ELb0ELb0ELb1ELb1ELb1ELb1ELb0ELb1ELb1ELb1ELb0ELb0EEENS1_21CollectiveEpilogueFwdINS6_IJSA_SC_SB_EEES9_NS_10bfloat16_tESG_Li384ELb1ELb1ELb0ELb1EEENS1_36VarlenDynamicPersistentTileSchedulerILi192ELi160ELi384ELi128ELb0ELb1ELb1ELb0ELb1ELb1EEEEEEEEEvNT_6ParamsE:
        .type           _ZN7cutlass13device_kernelIN5flash11enable_sm90INS1_16FlashAttnFwdSm90INS1_25CollectiveMainloopFwdSm90ILi2EN4cute5tupleIJNS5_1CILi1EEES8_S8_EEENS6_IJNS7_ILi192EEENS7_ILi160EEENS7_ILi64EEEEEELi64ENS_12float_e4m3_tEfNS_4arch4Sm90ELb0ELb0ELb1ELb1ELb1ELb1ELb0ELb1ELb1ELb1ELb0ELb0EEENS1_21CollectiveEpilogueFwdINS6_IJSA_SC_SB_EEES9_NS_10bfloat16_tESG_Li384ELb1ELb1ELb0ELb1EEENS1_36VarlenDynamicPersistentTileSchedulerILi192ELi160ELi384ELi128ELb0ELb1ELb1ELb0ELb1ELb1EEEEEEEEEvNT_6ParamsE,@function
        .size           _ZN7cutlass13device_kernelIN5flash11enable_sm90INS1_16FlashAttnFwdSm90INS1_25CollectiveMainloopFwdSm90ILi2EN4cute5tupleIJNS5_1CILi1EEES8_S8_EEENS6_IJNS7_ILi192EEENS7_ILi160EEENS7_ILi64EEEEEELi64ENS_12float_e4m3_tEfNS_4arch4Sm90ELb0ELb0ELb1ELb1ELb1ELb1ELb0ELb1ELb1ELb1ELb0ELb0EEENS1_21CollectiveEpilogueFwdINS6_IJSA_SC_SB_EEES9_NS_10bfloat16_tESG_Li384ELb1ELb1ELb0ELb1EEENS1_36VarlenDynamicPersistentTileSchedulerILi192ELi160ELi384ELi128ELb0ELb1ELb1ELb0ELb1ELb1EEEEEEEEEvNT_6ParamsE,(.L_x_11 - _ZN7cutlass13device_kernelIN5flash11enable_sm90INS1_16FlashAttnFwdSm90INS1_25CollectiveMainloopFwdSm90ILi2EN4cute5tupleIJNS5_1CILi1EEES8_S8_EEENS6_IJNS7_ILi192EEENS7_ILi160EEENS7_ILi64EEEEEELi64ENS_12float_e4m3_tEfNS_4arch4Sm90ELb0ELb0ELb1ELb1ELb1ELb1ELb0ELb1ELb1ELb1ELb0ELb0EEENS1_21CollectiveEpilogueFwdINS6_IJSA_SC_SB_EEES9_NS_10bfloat16_tESG_Li384ELb1ELb1ELb0ELb1EEENS1_36VarlenDynamicPersistentTileSchedulerILi192ELi160ELi384ELi128ELb0ELb1ELb1ELb0ELb1ELb1EEEEEEEEEvNT_6ParamsE)
        .other          _ZN7cutlass13device_kernelIN5flash11enable_sm90INS1_16FlashAttnFwdSm90INS1_25CollectiveMainloopFwdSm90ILi2EN4cute5tupleIJNS5_1CILi1EEES8_S8_EEENS6_IJNS7_ILi192EEENS7_ILi160EEENS7_ILi64EEEEEELi64ENS_12float_e4m3_tEfNS_4arch4Sm90ELb0ELb0ELb1ELb1ELb1ELb1ELb0ELb1ELb1ELb1ELb0ELb0EEENS1_21CollectiveEpilogueFwdINS6_IJSA_SC_SB_EEES9_NS_10bfloat16_tESG_Li384ELb1ELb1ELb0ELb1EEENS1_36VarlenDynamicPersistentTileSchedulerILi192ELi160ELi384ELi128ELb0ELb1ELb1ELb0ELb1ELb1EEEEEEEEEvNT_6ParamsE,@"STO_CUDA_ENTRY STV_DEFAULT"
_ZN7cutlass13device_kernelIN5flash11enable_sm90INS1_16FlashAttnFwdSm90INS1_25CollectiveMainloopFwdSm90ILi2EN4cute5tupleIJNS5_1CILi1EEES8_S8_EEENS6_IJNS7_ILi192EEENS7_ILi160EEENS7_ILi64EEEEEELi64ENS_12float_e4m3_tEfNS_4arch4Sm90ELb0ELb0ELb1ELb1ELb1ELb1ELb0ELb1ELb1ELb1ELb0ELb0EEENS1_21CollectiveEpilogueFwdINS6_IJSA_SC_SB_EEES9_NS_10bfloat16_tESG_Li384ELb1ELb1ELb0ELb1EEENS1_36VarlenDynamicPersistentTileSchedulerILi192ELi160ELi384ELi128ELb0ELb1ELb1ELb0ELb1ELb1EEEEEEEEEvNT_6ParamsE:
[----:B------:R-:W-:Y:S01]  /*0000*/  LDC R1, c[0x0][0x37c] ;  /* 0x0000df00ff017b82 */ /* 0x000fe20000000800 */
[----:B------:R-:W-:Y:S05]  /*0010*/  EXIT ;  /* 0x000000000000794d */ /* 0x000fea0003800000 */
.L_x_2:
        /* <DEDUP_REMOVED lines=14> */
.L_x_11:


//--------------------- .text._ZN7cutlass13device_kernelIN5flash11enable_sm90INS1_16FlashAttnFwdSm90INS1_25CollectiveMainloopFwdSm90ILi2EN4cute5tupleIJNS5_1CILi1EEES8_S8_EEENS6_IJNS7_ILi192EEENS7_ILi160EEENS7_ILi64EEEEEELi64ENS_12float_e4m3_tEfNS_4arch4Sm90ELb0ELb1ELb1ELb0ELb1ELb0ELb0ELb1ELb1ELb1ELb0ELb0EEENS1_21CollectiveEpilogueFwdINS6_IJSA_SC_SB_EEES9_NS_10bfloat16_tESG_Li384ELb0ELb1ELb0ELb1EEENS1_30DynamicPersistentTileSchedulerILi384ELi128ELb0ELb1ELb1EEEEEEEEEvNT_6ParamsE --------------------------
	.section	.text._ZN7cutlass13device_kernelIN5flash11enable_sm90INS1_16FlashAttnFwdSm90INS1_25CollectiveMainloopFwdSm90ILi2EN4cute5tupleIJNS5_1CILi1EEES8_S8_EEENS6_IJNS7_ILi192EEENS7_ILi160EEENS7_ILi64EEEEEELi64ENS_12float_e4m3_tEfNS_4arch4Sm90ELb0ELb1ELb1ELb0ELb1ELb0ELb0ELb1ELb1ELb1ELb0ELb0EEENS1_21CollectiveEpilogueFwdINS6_IJSA_SC_SB_EEES9_NS_10bfloat16_tESG_Li384ELb0ELb1ELb0ELb1EEENS1_30DynamicPersistentTileSchedulerILi384ELi128ELb0ELb1ELb1EEEEEEEEEvNT_6ParamsE,"ax",@progbits
	.align	128
.text._ZN7cutlass13device_kernelIN5flash11enable_sm90INS1_16FlashAttnFwdSm90INS1_25CollectiveMainloopFwdSm90ILi2EN4cute5tupleIJNS5_1CILi1EEES8_S8_EEENS6_IJNS7_ILi192EEENS7_ILi160EEENS7_ILi64EEEEEELi64ENS_12float_e4m3_tEfNS_4arch4Sm90ELb0ELb1ELb1ELb0ELb1ELb0ELb0ELb1ELb1ELb1ELb0ELb0EEENS1_21CollectiveEpilogueFwdINS6_IJSA_SC_SB_EEES9_NS_10bfloat16_tESG_Li384ELb0ELb1ELb0ELb1EEENS1_30DynamicPersistentTileSchedulerILi384ELi128ELb0ELb1ELb1EEEEEEEEEvNT_6ParamsE:
        .type           _ZN7cutlass13device_kernelIN5flash11enable_sm90INS1_16FlashAttnFwdSm90INS1_25CollectiveMainloopFwdSm90ILi2EN4cute5tupleIJNS5_1CILi1EEES8_S8_EEENS6_IJNS7_ILi192EEENS7_ILi160EEENS7_ILi64EEEEEELi64ENS_12float_e4m3_tEfNS_4arch4Sm90ELb0ELb1ELb1ELb0ELb1ELb0ELb0ELb1ELb1ELb1ELb0ELb0EEENS1_21CollectiveEpilogueFwdINS6_IJSA_SC_SB_EEES9_NS_10bfloat16_tESG_Li384ELb0ELb1ELb0ELb1EEENS1_30DynamicPersistentTileSchedulerILi384ELi128ELb0ELb1ELb1EEEEEEEEEvNT_6ParamsE,@function
        .size           _ZN7cutlass13device_kernelIN5flash11enable_sm90INS1_16FlashAttnFwdSm90INS1_25CollectiveMainloopFwdSm90ILi2EN4cute5tupleIJNS5_1CILi1EEES8_S8_EEENS6_IJNS7_ILi192EEENS7_ILi160EEENS7_ILi64EEEEEELi64ENS_12float_e4m3_tEfNS_4arch4Sm90ELb0ELb1ELb1ELb0ELb1ELb0ELb0ELb1ELb1ELb1ELb0ELb0EEENS1_21CollectiveEpilogueFwdINS6_IJSA_SC_SB_EEES9_NS_10bfloat16_tESG_Li384ELb0ELb1ELb0ELb1EEENS1_30DynamicPersistentTileSchedulerILi384ELi128ELb0ELb1ELb1EEEEEEEEEvNT_6ParamsE,(.L_x_12 - _ZN7cutlass13device_kernelIN5flash11enable_sm90INS1_16FlashAttnFwdSm90INS1_25CollectiveMainloopFwdSm90ILi2EN4cute5tupleIJNS5_1CILi1EEES8_S8_EEENS6_IJNS7_ILi192EEENS7_ILi160EEENS7_ILi64EEEEEELi64ENS_12float_e4m3_tEfNS_4arch4Sm90ELb0ELb1ELb1ELb0ELb1ELb0ELb0ELb1ELb1ELb1ELb0ELb0EEENS1_21CollectiveEpilogueFwdINS6_IJSA_SC_SB_EEES9_NS_10bfloat16_tESG_Li384ELb0ELb1ELb0ELb1EEENS1_30DynamicPersistentTileSchedulerILi384ELi128ELb0ELb1ELb1EEEEEEEEEvNT_6ParamsE)
        .other          _ZN7cutlass13device_kernelIN5flash11enable_sm90INS1_16FlashAttnFwdSm90INS1_25CollectiveMainloopFwdSm90ILi2EN4cute5tupleIJNS5_1CILi1EEES8_S8_EEENS6_IJNS7_ILi192EEENS7_ILi160EEENS7_ILi64EEEEEELi64ENS_12float_e4m3_tEfNS_4arch4Sm90ELb0ELb1ELb1ELb0ELb1ELb0ELb0ELb1ELb1ELb1ELb0ELb0EEENS1_21CollectiveEpilogueFwdINS6_IJSA_SC_SB_EEES9_NS_10bfloat16_tESG_Li384ELb0ELb1ELb0ELb1EEENS1_30DynamicPersistentTileSchedulerILi384ELi128ELb0ELb1ELb1EEEEEEEEEvNT_6ParamsE,@"STO_CUDA_ENTRY STV_DEFAULT"
_ZN7cutlass13device_kernelIN5flash11enable_sm90INS1_16FlashAttnFwdSm90INS1_25CollectiveMainloopFwdSm90ILi2EN4cute5tupleIJNS5_1CILi1EEES8_S8_EEENS6_IJNS7_ILi192EEENS7_ILi160EEENS7_ILi64EEEEEELi64ENS_12float_e4m3_tEfNS_4arch4Sm90ELb0ELb1ELb1ELb0ELb1ELb0ELb0ELb1ELb1ELb1ELb0ELb0EEENS1_21CollectiveEpilogueFwdINS6_IJSA_SC_SB_EEES9_NS_10bfloat16_tESG_Li384ELb0ELb1ELb0ELb1EEENS1_30DynamicPersistentTileSchedulerILi384ELi128ELb0ELb1ELb1EEEEEEEEEvNT_6ParamsE:
[----:B------:R-:W-:Y:S01]  /*0000*/  LDC R1, c[0x0][0x37c] ;  /* 0x0000df00ff017b82 */ /* 0x000fe20000000800 */
[----:B------:R-:W-:Y:S05]  /*0010*/  EXIT ;  /* 0x000000000000794d */ /* 0x000fea0003800000 */
.L_x_3:
        /* <DEDUP_REMOVED lines=14> */
.L_x_12:


//--------------------- .text._ZN7cutlass13device_kernelIN5flash11enable_sm90INS1_16FlashAttnFwdSm90INS1_25CollectiveMainloopFwdSm90ILi2EN4cute5tupleIJNS5_1CILi1EEES8_S8_EEENS6_IJNS7_ILi192EEENS7_ILi160EEENS7_ILi64EEEEEELi64ENS_12float_e4m3_tEfNS_4arch4Sm90ELb0ELb1ELb1ELb1ELb1ELb0ELb0ELb1ELb1ELb1ELb0ELb0EEENS1_21CollectiveEpilogueFwdINS6_IJSA_SC_SB_EEES9_NS_10bfloat16_tESG_Li384ELb1ELb1ELb0ELb1EEENS1_36VarlenDynamicPersistentTileSchedulerILi192ELi160ELi384ELi128ELb0ELb1ELb1ELb1ELb0ELb1EEEEEEEEEvNT_6ParamsE --------------------------
	.section	.text._ZN7cutlass13device_kernelIN5flash11enable_sm90INS1_16FlashAttnFwdSm90INS1_25CollectiveMainloopFwdSm90ILi2EN4cute5tupleIJNS5_1CILi1EEES8_S8_EEENS6_IJNS7_ILi192EEENS7_ILi160EEENS7_ILi64EEEEEELi64ENS_12float_e4m3_tEfNS_4arch4Sm90ELb0ELb1ELb1ELb1ELb1ELb0ELb0ELb1ELb1ELb1ELb0ELb0EEENS1_21CollectiveEpilogueFwdINS6_IJSA_SC_SB_EEES9_NS_10bfloat16_tESG_Li384ELb1ELb1ELb0ELb1EEENS1_36VarlenDynamicPersistentTileSchedulerILi192ELi160ELi384ELi128ELb0ELb1ELb1ELb1ELb0ELb1EEEEEEEEEvNT_6ParamsE,"ax",@progbits
	.align	128
.text._ZN7cutlass13device_kernelIN5flash11enable_sm90INS1_16FlashAttnFwdSm90INS1_25CollectiveMainloopFwdSm90ILi2EN4cute5tupleIJNS5_1CILi1EEES8_S8_EEENS6_IJNS7_ILi192EEENS7_ILi160EEENS7_ILi64EEEEEELi64ENS_12float_e4m3_tEfNS_4arch4Sm90ELb0ELb1ELb1ELb1ELb1ELb0ELb0ELb1ELb1ELb1ELb0ELb0EEENS1_21CollectiveEpilogueFwdINS6_IJSA_SC_SB_EEES9_NS_10bfloat16_tESG_Li384ELb1ELb1ELb0ELb1EEENS1_36VarlenDynamicPersistentTileSchedulerILi192ELi160ELi384ELi128ELb0ELb1ELb1ELb1ELb0ELb1EEEEEEEEEvNT_6ParamsE:
        .type           _ZN7cutlass13device_kernelIN5flash11enable_sm90INS1_16FlashAttnFwdSm90INS1_25CollectiveMainloopFwdSm90ILi2EN4cute5tupleIJNS5_1CILi1EEES8_S8_EEENS6_IJNS7_ILi192EEENS7_ILi160EEENS7_ILi64EEEEEELi64ENS_12float_e4m3_tEfNS_4arch4Sm90ELb0ELb1ELb1ELb1ELb1ELb0ELb0ELb1ELb1ELb1ELb0ELb0EEENS1_21CollectiveEpilogueFwdINS6_IJSA_SC_SB_EEES9_NS_10bfloat16_tESG_Li384ELb1ELb1ELb0ELb1EEENS1_36VarlenDynamicPersistentTileSchedulerILi192ELi160ELi384ELi128ELb0ELb1ELb1ELb1ELb0ELb1EEEEEEEEEvNT_6ParamsE,@function
        .size           _ZN7cutlass13device_kernelIN5flash11enable_sm90INS1_16FlashAttnFwdSm90INS1_25CollectiveMainloopFwdSm90ILi2EN4cute5tupleIJNS5_1CILi1EEES8_S8_EEENS6_IJNS7_ILi192EEENS7_ILi160EEENS7_ILi64EEEEEELi64ENS_12float_e4m3_tEfNS_4arch4Sm90ELb0ELb1ELb1ELb1ELb1ELb0ELb0ELb1ELb1ELb1ELb0ELb0EEENS1_21CollectiveEpilogueFwdINS6_IJSA_SC_SB_EEES9_NS_10bfloat16_tESG_Li384ELb1ELb1ELb0ELb1EEENS1_36VarlenDynamicPersistentTileSchedulerILi192ELi160ELi384ELi128ELb0ELb1ELb1ELb1ELb0ELb1EEEEEEEEEvNT_6ParamsE,(.L_x_13 - _ZN7cutlass13device_kernelIN5flash11enable_sm90INS1_16FlashAttnFwdSm90INS1_25CollectiveMainloopFwdSm90ILi2EN4cute5tupleIJNS5_1CILi1EEES8_S8_EEENS6_IJNS7_ILi192EEENS7_ILi160EEENS7_ILi64EEEEEELi64ENS_12float_e4m3_tEfNS_4arch4Sm90ELb0ELb1ELb1ELb1ELb1ELb0ELb0ELb1ELb1ELb1ELb0ELb0EEENS1_21CollectiveEpilogueFwdINS6_IJSA_SC_SB_EEES9_NS_10bfloat16_tESG_Li384ELb1ELb1ELb0ELb1EEENS1_36VarlenDynamicPersistentTileSchedulerILi192ELi160ELi384ELi128ELb0ELb1ELb1ELb1ELb0ELb1EEEEEEEEEvNT_6ParamsE)
        .other          _ZN7cutlass13device_kernelIN5flash11enable_sm90INS1_16FlashAttnFwdSm90INS1_25CollectiveMainloopFwdSm90ILi2EN4cute5tupleIJNS5_1CILi1EEES8_S8_EEENS6_IJNS7_ILi192EEENS7_ILi160EEENS7_ILi64EEEEEELi64ENS_12float_e4m3_tEfNS_4arch4Sm90ELb0ELb1ELb1ELb1ELb1ELb0ELb0ELb1ELb1ELb1ELb0ELb0EEENS1_21CollectiveEpilogueFwdINS6_IJSA_SC_SB_EEES9_NS_10bfloat16_tESG_Li384ELb1ELb1ELb0ELb1EEENS1_36VarlenDynamicPersistentTileSchedulerILi192ELi160ELi384ELi128ELb0ELb1ELb1ELb1ELb0ELb1EEEEEEEEEvNT_6ParamsE,@"STO_CUDA_ENTRY STV_DEFAULT"
_ZN7cutlass13device_kernelIN5flash11enable_sm90INS1_16FlashAttnFwdSm90INS1_25CollectiveMainloopFwdSm90ILi2EN4cute5tupleIJNS5_1CILi1EEES8_S8_EEENS6_IJNS7_ILi192EEENS7_ILi160EEENS7_ILi64EEEEEELi64ENS_12float_e4m3_tEfNS_4arch4Sm90ELb0ELb1ELb1ELb1ELb1ELb0ELb0ELb1ELb1ELb1ELb0ELb0EEENS1_21CollectiveEpilogueFwdINS6_IJSA_SC_SB_EEES9_NS_10bfloat16_tESG_Li384ELb1ELb1ELb0ELb1EEENS1_36VarlenDynamicPersistentTileSchedulerILi192ELi160ELi384ELi128ELb0ELb1ELb1ELb1ELb0ELb1EEEEEEEEEvNT_6ParamsE:
[----:B------:R-:W-:Y:S01]  /*0000*/  LDC R1, c[0x0][0x37c] ;  /* 0x0000df00ff017b82 */ /* 0x000fe20000000800 */
[----:B------:R-:W-:Y:S05]  /*0010*/  EXIT ;  /* 0x000000000000794d */ /* 0x000fea0003800000 */
.L_x_4:
        /* <DEDUP_REMOVED lines=14> */
.L_x_13:


//--------------------- .text._ZN7cutlass13device_kernelIN5flash11enable_sm90INS1_16FlashAttnFwdSm90INS1_25CollectiveMainloopFwdSm90ILi2EN4cute5tupleIJNS5_1CILi1EEES8_S8_EEENS6_IJNS7_ILi192EEENS7_ILi160EEENS7_ILi64EEEEEELi64ENS_12float_e4m3_tEfNS_4arch4Sm90ELb0ELb1ELb1ELb1ELb1ELb1ELb0ELb1ELb1ELb1ELb0ELb0EEENS1_21CollectiveEpilogueFwdINS6_IJSA_SC_SB_EEES9_NS_10bfloat16_tESG_Li384ELb1ELb1ELb0ELb1EEENS1_36VarlenDynamicPersistentTileSchedulerILi192ELi160ELi384ELi128ELb0ELb1ELb1ELb1ELb0ELb1EEEEEEEEEvNT_6ParamsE --------------------------
	.section	.text._ZN7cutlass13device_kernelIN5flash11enable_sm90INS1_16FlashAttnFwdSm90INS1_25CollectiveMainloopFwdSm90ILi2EN4cute5tupleIJNS5_1CILi1EEES8_S8_EEENS6_IJNS7_ILi192EEENS7_ILi160EEENS7_ILi64EEEEEELi64ENS_12float_e4m3_tEfNS_4arch4Sm90ELb0ELb1ELb1ELb1ELb1ELb1ELb0ELb1ELb1ELb1ELb0ELb0EEENS1_21CollectiveEpilogueFwdINS6_IJSA_SC_SB_EEES9_NS_10bfloat16_tESG_Li384ELb1ELb1ELb0ELb1EEENS1_36VarlenDynamicPersistentTileSchedulerILi192ELi160ELi384ELi128ELb0ELb1ELb1ELb1ELb0ELb1EEEEEEEEEvNT_6ParamsE,"ax",@progbits
	.align	128
.text._ZN7cutlass13device_kernelIN5flash11enable_sm90INS1_16FlashAttnFwdSm90INS1_25CollectiveMainloopFwdSm90ILi2EN4cute5tupleIJNS5_1CILi1EEES8_S8_EEENS6_IJNS7_ILi192EEENS7_ILi160EEENS7_ILi64EEEEEELi64ENS_12float_e4m3_tEfNS_4arch4Sm90ELb0ELb1ELb1ELb1ELb1ELb1ELb0ELb1ELb1ELb1ELb0ELb0EEENS1_21CollectiveEpilogueFwdINS6_IJSA_SC_SB_EEES9_NS_10bfloat16_tESG_Li384ELb1ELb1ELb0ELb1EEENS1_36VarlenDynamicPersistentTileSchedulerILi192ELi160ELi384ELi128ELb0ELb1ELb1ELb1ELb0ELb1EEEEEEEEEvNT_6ParamsE:
        .type           _ZN7cutlass13device_kernelIN5flash11enable_sm90INS1_16FlashAttnFwdSm90INS1_25CollectiveMainloopFwdSm90ILi2EN4cute5tupleIJNS5_1CILi1EEES8_S8_EEENS6_IJNS7_ILi192EEENS7_ILi160EEENS7_ILi64EEEEEELi64ENS_12float_e4m3_tEfNS_4arch4Sm90ELb0ELb1ELb1ELb1ELb1ELb1ELb0ELb1ELb1ELb1ELb0ELb0EEENS1_21CollectiveEpilogueFwdINS6_IJSA_SC_SB_EEES9_NS_10bfloat16_tESG_Li384ELb1ELb1ELb0ELb1EEENS1_36VarlenDynamicPersistentTileSchedulerILi192ELi160ELi384ELi128ELb0ELb1ELb1ELb1ELb0ELb1EEEEEEEEEvNT_6ParamsE,@function
        .size           _ZN7cutlass13device_kernelIN5flash11enable_sm90INS1_16FlashAttnFwdSm90INS1_25CollectiveMainloopFwdSm90ILi2EN4cute5tupleIJNS5_1CILi1EEES8_S8_EEENS6_IJNS7_ILi192EEENS7_ILi160EEENS7_ILi64EEEEEELi64ENS_12float_e4m3_tEfNS_4arch4Sm90ELb0ELb1ELb1ELb1ELb1ELb1ELb0ELb1ELb1ELb1ELb0ELb0EEENS1_21CollectiveEpilogueFwdINS6_IJSA_SC_SB_EEES9_NS_10bfloat16_tESG_Li384ELb1ELb1ELb0ELb1EEENS1_36VarlenDynamicPersistentTileSchedulerILi192ELi160ELi384ELi128ELb0ELb1ELb1ELb1ELb0ELb1EEEEEEEEEvNT_6ParamsE,(.L_x_14 - _ZN7cutlass13device_kernelIN5flash11enable_sm90INS1_16FlashAttnFwdSm90INS1_25CollectiveMainloopFwdSm90ILi2EN4cute5tupleIJNS5_1CILi1EEES8_S8_EEENS6_IJNS7_ILi192EEENS7_ILi160EEENS7_ILi64EEEEEELi64ENS_12float_e4m3_tEfNS_4arch4Sm90ELb0ELb1ELb1ELb1ELb1ELb1ELb0ELb1ELb1ELb1ELb0ELb0EEENS1_21CollectiveEpilogueFwdINS6_IJSA_SC_SB_EEES9_NS_10bfloat16_tESG_Li384ELb1ELb1ELb0ELb1EEENS1_36VarlenDynamicPersistentTileSchedulerILi192ELi160ELi384ELi128ELb0ELb1ELb1ELb1ELb0ELb1EEEEEEEEEvNT_6ParamsE)
        .other          _ZN7cutlass13device_kernelIN5flash11enable_sm90INS1_16FlashAttnFwdSm90INS1_25CollectiveMainloopFwdSm90ILi2EN4cute5tupleIJNS5_1CILi1EEES8_S8_EEENS6_IJNS7_ILi192EEENS7_ILi160EEENS7_ILi64EEEEEELi64ENS_12float_e4m3_tEfNS_4arch4Sm90ELb0ELb1ELb1ELb1ELb1ELb1ELb0ELb1ELb1ELb1ELb0ELb0EEENS1_21CollectiveEpilogueFwdINS6_IJSA_SC_SB_EEES9_NS_10bfloat16_tESG_Li384ELb1ELb1ELb0ELb1EEENS1_36VarlenDynamicPersistentTileSchedulerILi192ELi160ELi384ELi128ELb0ELb1ELb1ELb1ELb0ELb1EEEEEEEEEvNT_6ParamsE,@"STO_CUDA_ENTRY STV_DEFAULT"
_ZN7cutlass13device_kernelIN5flash11enable_sm90INS1_16FlashAttnFwdSm90INS1_25CollectiveMainloopFwdSm90ILi2EN4cute5tupleIJNS5_1CILi1EEES8_S8_EEENS6_IJNS7_ILi192EEENS7_ILi160EEENS7_ILi64EEEEEELi64ENS_12float_e4m3_tEfNS_4arch4Sm90ELb0ELb1ELb1ELb1ELb1ELb1ELb0ELb1ELb1ELb1ELb0ELb0EEENS1_21CollectiveEpilogueFwdINS6_IJSA_SC_SB_EEES9_NS_10bfloat16_tESG_Li384ELb1ELb1ELb0ELb1EEENS1_36VarlenDynamicPersistentTileSchedulerILi192ELi160ELi384ELi128ELb0ELb1ELb1ELb1ELb0ELb1EEEEEEEEEvNT_6ParamsE:
[----:B------:R-:W-:Y:S01]  /*0000*/  LDC R1, c[0x0][0x37c] ;  /* 0x0000df00ff017b82 */ /* 0x000fe20000000800 */
[----:B------:R-:W-:Y:S05]  /*0010*/  EXIT ;  /* 0x000000000000794d */ /* 0x000fea0003800000 */
.L_x_5:
        /* <DEDUP_REMOVED lines=14> */
.L_x_14:


//--------------------- .text._ZN7cutlass13device_kernelIN5flash11enable_sm90INS1_16FlashAttnFwdSm90INS1_25CollectiveMainloopFwdSm90ILi2EN4cute5tupleIJNS5_1CILi1EEES8_S8_EEENS6_IJNS7_ILi192EEENS7_ILi160EEENS7_ILi64EEEEEELi64ENS_12float_e4m3_tEfNS_4arch4Sm90ELb1ELb0ELb1ELb0ELb1ELb0ELb0ELb1ELb1ELb1ELb0ELb0EEENS1_21CollectiveEpilogueFwdINS6_IJSA_SC_SB_EEES9_NS_10bfloat16_tESG_Li384ELb0ELb1ELb0ELb1EEENS1_30DynamicPersistentTileSchedulerILi384ELi128ELb0ELb1ELb1EEEEEEEEEvNT_6ParamsE --------------------------
	.section	.text._ZN7cutlass13device_kernelIN5flash11enable_sm90INS1_16FlashAttnFwdSm90INS1_25CollectiveMainloopFwdSm90ILi2EN4cute5tupleIJNS5_1CILi1EEES8_S8_EEENS6_IJNS7_ILi192EEENS7_ILi160EEENS7_ILi64EEEEEELi64ENS_12float_e4m3_tEfNS_4arch4Sm90ELb1ELb0ELb1ELb0ELb1ELb0ELb0ELb1ELb1ELb1ELb0ELb0EEENS1_21CollectiveEpilogueFwdINS6_IJSA_SC_SB_EEES9_NS_10bfloat16_tESG_Li384ELb0ELb1ELb0ELb1EEENS1_30DynamicPersistentTileSchedulerILi384ELi128ELb0ELb1ELb1EEEEEEEEEvNT_6ParamsE,"ax",@progbits
	.align	128
.text._ZN7cutlass13device_kernelIN5flash11enable_sm90INS1_16FlashAttnFwdSm90INS1_25CollectiveMainloopFwdSm90ILi2EN4cute5tupleIJNS5_1CILi1EEES8_S8_EEENS6_IJNS7_ILi192EEENS7_ILi160EEENS7_ILi64EEEEEELi64ENS_12float_e4m3_tEfNS_4arch4Sm90ELb1ELb0ELb1ELb0ELb1ELb0ELb0ELb1ELb1ELb1ELb0ELb0EEENS1_21CollectiveEpilogueFwdINS6_IJSA_SC_SB_EEES9_NS_10bfloat16_tESG_Li384ELb0ELb1ELb0ELb1EEENS1_30DynamicPersistentTileSchedulerILi384ELi128ELb0ELb1ELb1EEEEEEEEEvNT_6ParamsE:
        .type           _ZN7cutlass13device_kernelIN5flash11enable_sm90INS1_16FlashAttnFwdSm90INS1_25CollectiveMainloopFwdSm90ILi2EN4cute5tupleIJNS5_1CILi1EEES8_S8_EEENS6_IJNS7_ILi192EEENS7_ILi160EEENS7_ILi64EEEEEELi64ENS_12float_e4m3_tEfNS_4arch4Sm90ELb1ELb0ELb1ELb0ELb1ELb0ELb0ELb1ELb1ELb1ELb0ELb0EEENS1_21CollectiveEpilogueFwdINS6_IJSA_SC_SB_EEES9_NS_10bfloat16_tESG_Li384ELb0ELb1ELb0ELb1EEENS1_30DynamicPersistentTileSchedulerILi384ELi128ELb0ELb1ELb1EEEEEEEEEvNT_6ParamsE,@function
        .size           _ZN7cutlass13device_kernelIN5flash11enable_sm90INS1_16FlashAttnFwdSm90INS1_25CollectiveMainloopFwdSm90ILi2EN4cute5tupleIJNS5_1CILi1EEES8_S8_EEENS6_IJNS7_ILi192EEENS7_ILi160EEENS7_ILi64EEEEEELi64ENS_12float_e4m3_tEfNS_4arch4Sm90ELb1ELb0ELb1ELb0ELb1ELb0ELb0ELb1ELb1ELb1ELb0ELb0EEENS1_21CollectiveEpilogueFwdINS6_IJSA_SC_SB_EEES9_NS_10bfloat16_tESG_Li384ELb0ELb1ELb0ELb1EEENS1_30DynamicPersistentTileSchedulerILi384ELi128ELb0ELb1ELb1EEEEEEEEEvNT_6ParamsE,(.L_x_15 - _ZN7cutlass13device_kernelIN5flash11enable_sm90INS1_16FlashAttnFwdSm90INS1_25CollectiveMainloopFwdSm90ILi2EN4cute5tupleIJNS5_1CILi1EEES8_S8_EEENS6_IJNS7_ILi192EEENS7_ILi160EEENS7_ILi64EEEEEELi64ENS_12float_e4m3_tEfNS_4arch4Sm90ELb1ELb0ELb1ELb0ELb1ELb0ELb0ELb1ELb1ELb1ELb0ELb0EEENS1_21CollectiveEpilogueFwdINS6_IJSA_SC_SB_EEES9_NS_10bfloat16_tESG_Li384ELb0ELb1ELb0ELb1EEENS1_30DynamicPersistentTileSchedulerILi384ELi128ELb0ELb1ELb1EEEEEEEEEvNT_6ParamsE)
        .other          _ZN7cutlass13device_kernelIN5flash11enable_sm90INS1_16FlashAttnFwdSm90INS1_25CollectiveMainloopFwdSm90ILi2EN4cute5tupleIJNS5_1CILi1EEES8_S8_EEENS6_IJNS7_ILi192EEENS7_ILi160EEENS7_ILi64EEEEEELi64ENS_12float_e4m3_tEfNS_4arch4Sm90ELb1ELb0ELb1ELb0ELb1ELb0ELb0ELb1ELb1ELb1ELb0ELb0EEENS1_21CollectiveEpilogueFwdINS6_IJSA_SC_SB_EEES9_NS_10bfloat16_tESG_Li384ELb0ELb1ELb0ELb1EEENS1_30DynamicPersistentTileSchedulerILi384ELi128ELb0ELb1ELb1EEEEEEEEEvNT_6ParamsE,@"STO_CUDA_ENTRY STV_DEFAULT"
_ZN7cutlass13device_kernelIN5flash11enable_sm90INS1_16FlashAttnFwdSm90INS1_25CollectiveMainloopFwdSm90ILi2EN4cute5tupleIJNS5_1CILi1EEES8_S8_EEENS6_IJNS7_ILi192EEENS7_ILi160EEENS7_ILi64EEEEEELi64ENS_12float_e4m3_tEfNS_4arch4Sm90ELb1ELb0ELb1ELb0ELb1ELb0ELb0ELb1ELb1ELb1ELb0ELb0EEENS1_21CollectiveEpilogueFwdINS6_IJSA_SC_SB_EEES9_NS_10bfloat16_tESG_Li384ELb0ELb1ELb0ELb1EEENS1_30DynamicPersistentTileSchedulerILi384ELi128ELb0ELb1ELb1EEEEEEEEEvNT_6ParamsE:
[----:B------:R-:W-:Y:S01]  /*0000*/  LDC R1, c[0x0][0x37c] ;  /* 0x0000df00ff017b82 */ /* 0x000fe20000000800 */
[----:B------:R-:W-:Y:S05]  /*0010*/  EXIT ;  /* 0x000000000000794d */ /* 0x000fea0003800000 */
.L_x_6:
        /* <DEDUP_REMOVED lines=14> */
.L_x_15:


//--------------------- .text._ZN7cutlass13device_kernelIN5flash11enable_sm90INS1_16FlashAttnFwdSm90INS1_25CollectiveMainloopFwdSm90ILi2EN4cute5tupleIJNS5_1CILi1EEES8_S8_EEENS6_IJNS7_ILi192EEENS7_ILi160EEENS7_ILi64EEEEEELi64ENS_12float_e4m3_tEfNS_4arch4Sm90ELb1ELb0ELb1ELb1ELb1ELb0ELb0ELb1ELb1ELb1ELb0ELb0EEENS1_21CollectiveEpilogueFwdINS6_IJSA_SC_SB_EEES9_NS_10bfloat16_tESG_Li384ELb1ELb1ELb0ELb1EEENS1_36VarlenDynamicPersistentTileSchedulerILi192ELi160ELi384ELi128ELb0ELb1ELb1ELb1ELb1ELb1EEEEEEEEEvNT_6ParamsE --------------------------
	.section	.text._ZN7cutlass13device_kernelIN5flash11enable_sm90INS1_16FlashAttnFwdSm90INS1_25CollectiveMainloopFwdSm90ILi2EN4cute5tupleIJNS5_1CILi1EEES8_S8_EEENS6_IJNS7_ILi192EEENS7_ILi160EEENS7_ILi64EEEEEELi64ENS_12float_e4m3_tEfNS_4arch4Sm90ELb1ELb0ELb1ELb1ELb1ELb0ELb0ELb1ELb1ELb1ELb0ELb0EEENS1_21CollectiveEpilogueFwdINS6_IJSA_SC_SB_EEES9_NS_10bfloat16_tESG_Li384ELb1ELb1ELb0ELb1EEENS1_36VarlenDynamicPersistentTileSchedulerILi192ELi160ELi384ELi128ELb0ELb1ELb1ELb1ELb1ELb1EEEEEEEEEvNT_6ParamsE,"ax",@progbits
	.align	128
.text._ZN7cutlass13device_kernelIN5flash11enable_sm90INS1_16FlashAttnFwdSm90INS1_25CollectiveMainloopFwdSm90ILi2EN4cute5tupleIJNS5_1CILi1EEES8_S8_EEENS6_IJNS7_ILi192EEENS7_ILi160EEENS7_ILi64EEEEEELi64ENS_12float_e4m3_tEfNS_4arch4Sm90ELb1ELb0ELb1ELb1ELb1ELb0ELb0ELb1ELb1ELb1ELb0ELb0EEENS1_21CollectiveEpilogueFwdINS6_IJSA_SC_SB_EEES9_NS_10bfloat16_tESG_Li384ELb1ELb1ELb0ELb1EEENS1_36VarlenDynamicPersistentTileSchedulerILi192ELi160ELi384ELi128ELb0ELb1ELb1ELb1ELb1ELb1EEEEEEEEEvNT_6ParamsE:
        .type           _ZN7cutlass13device_kernelIN5flash11enable_sm90INS1_16FlashAttnFwdSm90INS1_25CollectiveMainloopFwdSm90ILi2EN4cute5tupleIJNS5_1CILi1EEES8_S8_EEENS6_IJNS7_ILi192EEENS7_ILi160EEENS7_ILi64EEEEEELi64ENS_12float_e4m3_tEfNS_4arch4Sm90ELb1ELb0ELb1ELb1ELb1ELb0ELb0ELb1ELb1ELb1ELb0ELb0EEENS1_21CollectiveEpilogueFwdINS6_IJSA_SC_SB_EEES9_NS_10bfloat16_tESG_Li384ELb1ELb1ELb0ELb1EEENS1_36VarlenDynamicPersistentTileSchedulerILi192ELi160ELi384ELi128ELb0ELb1ELb1ELb1ELb1ELb1EEEEEEEEEvNT_6ParamsE,@function
        .size           _ZN7cutlass13device_kernelIN5flash11enable_sm90INS1_16FlashAttnFwdSm90INS1_25CollectiveMainloopFwdSm90ILi2EN4cute5tupleIJNS5_1CILi1EEES8_S8_EEENS6_IJNS7_ILi192EEENS7_ILi160EEENS7_ILi64EEEEEELi64ENS_12float_e4m3_tEfNS_4arch4Sm90ELb1ELb0ELb1ELb1ELb1ELb0ELb0ELb1ELb1ELb1ELb0ELb0EEENS1_21CollectiveEpilogueFwdINS6_IJSA_SC_SB_EEES9_NS_10bfloat16_tESG_Li384ELb1ELb1ELb0ELb1EEENS1_36VarlenDynamicPersistentTileSchedulerILi192ELi160ELi384ELi128ELb0ELb1ELb1ELb1ELb1ELb1EEEEEEEEEvNT_6ParamsE,(.L_x_16 - _ZN7cutlass13device_kernelIN5flash11enable_sm90INS1_16FlashAttnFwdSm90INS1_25CollectiveMainloopFwdSm90ILi2EN4cute5tupleIJNS5_1CILi1EEES8_S8_EEENS6_IJNS7_ILi192EEENS7_ILi160EEENS7_ILi64EEEEEELi64ENS_12float_e4m3_tEfNS_4arch4Sm90ELb1ELb0ELb1ELb1ELb1ELb0ELb0ELb1ELb1ELb1ELb0ELb0EEENS1_21CollectiveEpilogueFwdINS6_IJSA_SC_SB_EEES9_NS_10bfloat16_tESG_Li384ELb1ELb1ELb0ELb1EEENS1_36VarlenDynamicPersistentTileSchedulerILi192ELi160ELi384ELi128ELb0ELb1ELb1ELb1ELb1ELb1EEEEEEEEEvNT_6ParamsE)
        .other          _ZN7cutlass13device_kernelIN5flash11enable_sm90INS1_16FlashAttnFwdSm90INS1_25CollectiveMainloopFwdSm90ILi2EN4cute5tupleIJNS5_1CILi1EEES8_S8_EEENS6_IJNS7_ILi192EEENS7_ILi160EEENS7_ILi64EEEEEELi64ENS_12float_e4m3_tEfNS_4arch4Sm90ELb1ELb0ELb1ELb1ELb1ELb0ELb0ELb1ELb1ELb1ELb0ELb0EEENS1_21CollectiveEpilogueFwdINS6_IJSA_SC_SB_EEES9_NS_10bfloat16_tESG_Li384ELb1ELb1ELb0ELb1EEENS1_36VarlenDynamicPersistentTileSchedulerILi192ELi160ELi384ELi128ELb0ELb1ELb1ELb1ELb1ELb1EEEEEEEEEvNT_6ParamsE,@"STO_CUDA_ENTRY STV_DEFAULT"
_ZN7cutlass13device_kernelIN5flash11enable_sm90INS1_16FlashAttnFwdSm90INS1_25CollectiveMainloopFwdSm90ILi2EN4cute5tupleIJNS5_1CILi1EEES8_S8_EEENS6_IJNS7_ILi192EEENS7_ILi160EEENS7_ILi64EEEEEELi64ENS_12float_e4m3_tEfNS_4arch4Sm90ELb1ELb0ELb1ELb1ELb1ELb0ELb0ELb1ELb1ELb1ELb0ELb0EEENS1_21CollectiveEpilogueFwdINS6_IJSA_SC_SB_EEES9_NS_10bfloat16_tESG_Li384ELb1ELb1ELb0ELb1EEENS1_36VarlenDynamicPersistentTileSchedulerILi192ELi160ELi384ELi128ELb0ELb1ELb1ELb1ELb1ELb1EEEEEEEEEvNT_6ParamsE:
[----:B------:R-:W-:Y:S01]  /*0000*/  LDC R1, c[0x0][0x37c] ;  /* 0x0000df00ff017b82 */ /* 0x000fe20000000800 */
[----:B------:R-:W-:Y:S05]  /*0010*/  EXIT ;  /* 0x000000000000794d */ /* 0x000fea0003800000 */
.L_x_7:
        /* <DEDUP_REMOVED lines=14> */
.L_x_16:


//--------------------- .text._ZN7cutlass13device_kernelIN5flash11enable_sm90INS1_16FlashAttnFwdSm90INS1_25CollectiveMainloopFwdSm90ILi2EN4cute5tupleIJNS5_1CILi1EEES8_S8_EEENS6_IJNS7_ILi192EEENS7_ILi160EEENS7_ILi64EEEEEELi64ENS_12float_e4m3_tEfNS_4arch4Sm90ELb1ELb0ELb1ELb1ELb1ELb1ELb0ELb1ELb1ELb1ELb0ELb0EEENS1_21CollectiveEpilogueFwdINS6_IJSA_SC_SB_EEES9_NS_10bfloat16_tESG_Li384ELb1ELb1ELb0ELb1EEENS1_36VarlenDynamicPersistentTileSchedulerILi192ELi160ELi384ELi128ELb0ELb1ELb1ELb1ELb1ELb1EEEEEEEEEvNT_6ParamsE --------------------------
	.section	.text._ZN7cutlass13device_kernelIN5flash11enable_sm90INS1_16FlashAttnFwdSm90INS1_25CollectiveMainloopFwdSm90ILi2EN4cute5tupleIJNS5_1CILi1EEES8_S8_EEENS6_IJNS7_ILi192EEENS7_ILi160EEENS7_ILi64EEEEEELi64ENS_12float_e4m3_tEfNS_4arch4Sm90ELb1ELb0ELb1ELb1ELb1ELb1ELb0ELb1ELb1ELb1ELb0ELb0EEENS1_21CollectiveEpilogueFwdINS6_IJSA_SC_SB_EEES9_NS_10bfloat16_tESG_Li384ELb1ELb1ELb0ELb1EEENS1_36VarlenDynamicPersistentTileSchedulerILi192ELi160ELi384ELi128ELb0ELb1ELb1ELb1ELb1ELb1EEEEEEEEEvNT_6ParamsE,"ax",@progbits
	.align	128
.text._ZN7cutlass13device_kernelIN5flash11enable_sm90INS1_16FlashAttnFwdSm90INS1_25CollectiveMainloopFwdSm90ILi2EN4cute5tupleIJNS5_1CILi1EEES8_S8_EEENS6_IJNS7_ILi192EEENS7_ILi160EEENS7_ILi64EEEEEELi64ENS_12float_e4m3_tEfNS_4arch4Sm90ELb1ELb0ELb1ELb1ELb1ELb1ELb0ELb1ELb1ELb1ELb0ELb0EEENS1_21CollectiveEpilogueFwdINS6_IJSA_SC_SB_EEES9_NS_10bfloat16_tESG_Li384ELb1ELb1ELb0ELb1EEENS1_36VarlenDynamicPersistentTileSchedulerILi192ELi160ELi384ELi128ELb0ELb1ELb1ELb1ELb1ELb1EEEEEEEEEvNT_6ParamsE:
        .type           _ZN7cutlass13device_kernelIN5flash11enable_sm90INS1_16FlashAttnFwdSm90INS1_25CollectiveMainloopFwdSm90ILi2EN4cute5tupleIJNS5_1CILi1EEES8_S8_EEENS6_IJNS7_ILi192EEENS7_ILi160EEENS7_ILi64EEEEEELi64ENS_12float_e4m3_tEfNS_4arch4Sm90ELb1ELb0ELb1ELb1ELb1ELb1ELb0ELb1ELb1ELb1ELb0ELb0EEENS1_21CollectiveEpilogueFwdINS6_IJSA_SC_SB_EEES9_NS_10bfloat16_tESG_Li384ELb1ELb1ELb0ELb1EEENS1_36VarlenDynamicPersistentTileSchedulerILi192ELi160ELi384ELi128ELb0ELb1ELb1ELb1ELb1ELb1EEEEEEEEEvNT_6ParamsE,@function
        .size           _ZN7cutlass13device_kernelIN5flash11enable_sm90INS1_16FlashAttnFwdSm90INS1_25CollectiveMainloopFwdSm90ILi2EN4cute5tupleIJNS5_1CILi1EEES8_S8_EEENS6_IJNS7_ILi192EEENS7_ILi160EEENS7_ILi64EEEEEELi64ENS_12float_e4m3_tEfNS_4arch4Sm90ELb1ELb0ELb1ELb1ELb1ELb1ELb0ELb1ELb1ELb1ELb0ELb0EEENS1_21CollectiveEpilogueFwdINS6_IJSA_SC_SB_EEES9_NS_10bfloat16_tESG_Li384ELb1ELb1ELb0ELb1EEENS1_36VarlenDynamicPersistentTileSchedulerILi192ELi160ELi384ELi128ELb0ELb1ELb1ELb1ELb1ELb1EEEEEEEEEvNT_6ParamsE,(.L_x_17 - _ZN7cutlass13device_kernelIN5flash11enable_sm90INS1_16FlashAttnFwdSm90INS1_25CollectiveMainloopFwdSm90ILi2EN4cute5tupleIJNS5_1CILi1EEES8_S8_EEENS6_IJNS7_ILi192EEENS7_ILi160EEENS7_ILi64EEEEEELi64ENS_12float_e4m3_tEfNS_4arch4Sm90ELb1ELb0ELb1ELb1ELb1ELb1ELb0ELb1ELb1ELb1ELb0ELb0EEENS1_21CollectiveEpilogueFwdINS6_IJSA_SC_SB_EEES9_NS_10bfloat16_tESG_Li384ELb1ELb1ELb0ELb1EEENS1_36VarlenDynamicPersistentTileSchedulerILi192ELi160ELi384ELi128ELb0ELb1ELb1ELb1ELb1ELb1EEEEEEEEEvNT_6ParamsE)
        .other          _ZN7cutlass13device_kernelIN5flash11enable_sm90INS1_16FlashAttnFwdSm90INS1_25CollectiveMainloopFwdSm90ILi2EN4cute5tupleIJNS5_1CILi1EEES8_S8_EEENS6_IJNS7_ILi192EEENS7_ILi160EEENS7_ILi64EEEEEELi64ENS_12float_e4m3_tEfNS_4arch4Sm90ELb1ELb0ELb1ELb1ELb1ELb1ELb0ELb1ELb1ELb1ELb0ELb0EEENS1_21CollectiveEpilogueFwdINS6_IJSA_SC_SB_EEES9_NS_10bfloat16_tESG_Li384ELb1ELb1ELb0ELb1EEENS1_36VarlenDynamicPersistentTileSchedulerILi192ELi160ELi384ELi128ELb0ELb1ELb1ELb1ELb1ELb1EEEEEEEEEvNT_6ParamsE,@"STO_CUDA_ENTRY STV_DEFAULT"
_ZN7cutlass13device_kernelIN5flash11enable_sm90INS1_16FlashAttnFwdSm90INS1_25CollectiveMainloopFwdSm90ILi2EN4cute5tupleIJNS5_1CILi1EEES8_S8_EEENS6_IJNS7_ILi192EEENS7_ILi160EEENS7_ILi64EEEEEELi64ENS_12float_e4m3_tEfNS_4arch4Sm90ELb1ELb0ELb1ELb1ELb1ELb1ELb0ELb1ELb1ELb1ELb0ELb0EEENS1_21CollectiveEpilogueFwdINS6_IJSA_SC_SB_EEES9_NS_10bfloat16_tESG_Li384ELb1ELb1ELb0ELb1EEENS1_36VarlenDynamicPersistentTileSchedulerILi192ELi160ELi384ELi128ELb0ELb1ELb1ELb1ELb1ELb1EEEEEEEEEvNT_6ParamsE:
[----:B------:R-:W-:Y:S01]  /*0000*/  LDC R1, c[0x0][0x37c] ;  /* 0x0000df00ff017b82 */ /* 0x000fe20000000800 */
[----:B------:R-:W-:Y:S05]  /*0010*/  EXIT ;  /* 0x000000000000794d */ /* 0x000fea0003800000 */
.L_x_8:
        /* <DEDUP_REMOVED lines=14> */
.L_x_17:


//--------------------- .nv.shared.reserved.0     --------------------------
	.section	.nv.shared.reserved.0,"aw",@nobits
	.weak		__nv_reservedSMEM_offset_0_alias
	.size		__nv_reservedSMEM_offset_0_alias, 0, 64
	.other		__nv_reservedSMEM_offset_0_alias,@"STO_CUDA_RESERVED_SHARED STV_DEFAULT"
__nv_reservedSMEM_offset_0_alias:
	.zero		0
	.zero		64


//--------------------- .nv.global                --------------------------
	.section	.nv.global,"aw",@nobits
.nv.global:
	.type		_ZN79_INTERNAL_01b20e0f_43_flash_fwd_hdim64_e4m3_paged_softcap_sm90_cu_21e1f8cb_32994cute1_E,@object
	.size		_ZN79_INTERNAL_01b20e0f_43_flash_fwd_hdim64_e4m3_paged_softcap_sm90_cu_21e1f8cb_32994cute1_E,(_ZN79_INTERNAL_01b20e0f_43_flash_fwd_hdim64_e4m3_paged_softcap_sm90_cu_21e1f8cb_32994cuda3std3__45__cpo6cbeginE - _ZN79_INTERNAL_01b20e0f_43_flash_fwd_hdim64_e4m3_paged_softcap_sm90_cu_21e1f8cb_32994cute1_E)
_ZN79_INTERNAL_01b20e0f_43_flash_fwd_hdim64_e4m3_paged_softcap_sm90_cu_21e1f8cb_32994cute1_E:
	.zero		1
	.type		_ZN79_INTERNAL_01b20e0f_43_flash_fwd_hdim64_e4m3_paged_softcap_sm90_cu_21e1f8cb_32994cuda3std3__45__cpo6cbeginE,@object
	.size		_ZN79_INTERNAL_01b20e0f_43_flash_fwd_hdim64_e4m3_paged_softcap_sm90_cu_21e1f8cb_32994cuda3std3__45__cpo6cbeginE,(_ZN79_INTERNAL_01b20e0f_43_flash_fwd_hdim64_e4m3_paged_softcap_sm90_cu_21e1f8cb_32994cuda3std3__48in_placeE - _ZN79_INTERNAL_01b20e0f_43_flash_fwd_hdim64_e4m3_paged_softcap_sm90_cu_21e1f8cb_32994cuda3std3__45__cpo6cbeginE)
_ZN79_INTERNAL_01b20e0f_43_flash_fwd_hdim64_e4m3_paged_softcap_sm90_cu_21e1f8cb_32994cuda3std3__45__cpo6cbeginE:
	.zero		1
	.type		_ZN79_INTERNAL_01b20e0f_43_flash_fwd_hdim64_e4m3_paged_softcap_sm90_cu_21e1f8cb_32994cuda3std3__48in_placeE,@object
	.size		_ZN79_INTERNAL_01b20e0f_43_flash_fwd_hdim64_e4m3_paged_softcap_sm90_cu_21e1f8cb_32994cuda3std3__48in_placeE,(_ZN79_INTERNAL_01b20e0f_43_flash_fwd_hdim64_e4m3_paged_softcap_sm90_cu_21e1f8cb_32994cuda3std6ranges3__45__cpo9iter_moveE - _ZN79_INTERNAL_01b20e0f_43_flash_fwd_hdim64_e4m3_paged_softcap_sm90_cu_21e1f8cb_32994cuda3std3__48in_placeE)
_ZN79_INTERNAL_01b20e0f_43_flash_fwd_hdim64_e4m3_paged_softcap_sm90_cu_21e1f8cb_32994cuda3std3__48in_placeE:
	.zero		1
	.type		_ZN79_INTERNAL_01b20e0f_43_flash_fwd_hdim64_e4m3_paged_softcap_sm90_cu_21e1f8cb_32994cuda3std6ranges3__45__cpo9iter_moveE,@object
	.size		_ZN79_INTERNAL_01b20e0f_43_flash_fwd_hdim64_e4m3_paged_softcap_sm90_cu_21e1f8cb_32994cuda3std6ranges3__45__cpo9iter_moveE,(_ZN79_INTERNAL_01b20e0f_43_flash_fwd_hdim64_e4m3_paged_softcap_sm90_cu_21e1f8cb_32994cuda3std3__45__cpo5beginE - _ZN79_INTERNAL_01b20e0f_43_flash_fwd_hdim64_e4m3_paged_softcap_sm90_cu_21e1f8cb_32994cuda3std6ranges3__45__cpo9iter_moveE)
_ZN79_INTERNAL_01b20e0f_43_flash_fwd_hdim64_e4m3_paged_softcap_sm90_cu_21e1f8cb_32994cuda3std6ranges3__45__cpo9iter_moveE:
	.zero		1
	.type		_ZN79_INTERNAL_01b20e0f_43_flash_fwd_hdim64_e4m3_paged_softcap_sm90_cu_21e1f8cb_32994cuda3std3__45__cpo5beginE,@object
	.size		_ZN79_INTERNAL_01b20e0f_43_flash_fwd_hdim64_e4m3_paged_softcap_sm90_cu_21e1f8cb_32994cuda3std3__45__cpo5beginE,(_ZN79_INTERNAL_01b20e0f_43_flash_fwd_hdim64_e4m3_paged_softcap_sm90_cu_21e1f8cb_32994cuda3std3__481_GLOBAL__N__01b20e0f_43_flash_fwd_hdim64_e4m3_paged_softcap_sm90_cu_21e1f8cb_32996ignoreE - _ZN79_INTERNAL_01b20e0f_43_flash_fwd_hdim64_e4m3_paged_softcap_sm90_cu_21e1f8cb_32994cuda3std3__45__cpo5beginE)
_ZN79_INTERNAL_01b20e0f_43_flash_fwd_hdim64_e4m3_paged_softcap_sm90_cu_21e1f8cb_32994cuda3std3__45__cpo5beginE:
	.zero		1
	.type		_ZN79_INTERNAL_01b20e0f_43_flash_fwd_hdim64_e4m3_paged_softcap_sm90_cu_21e1f8cb_32994cuda3std3__481_GLOBAL__N__01b20e0f_43_flash_fwd_hdim64_e4m3_paged_softcap_sm90_cu_21e1f8cb_32996ignoreE,@object
	.size		_ZN79_INTERNAL_01b20e0f_43_flash_fwd_hdim64_e4m3_paged_softcap_sm90_cu_21e1f8cb_32994cuda3std3__481_GLOBAL__N__01b20e0f_43_flash_fwd_hdim64_e4m3_paged_softcap_sm90_cu_21e1f8cb_32996ignoreE,(_ZN79_INTERNAL_01b20e0f_43_flash_fwd_hdim64_e4m3_paged_softcap_sm90_cu_21e1f8cb_32994cute7productE - _ZN79_INTERNAL_01b20e0f_43_flash_fwd_hdim64_e4m3_paged_softcap_sm90_cu_21e1f8cb_32994cuda3std3__481_GLOBAL__N__01b20e0f_43_flash_fwd_hdim64_e4m3_paged_softcap_sm90_cu_21e1f8cb_32996ignoreE)
_ZN79_INTERNAL_01b20e0f_43_flash_fwd_hdim64_e4m3_paged_softcap_sm90_cu_21e1f8cb_32994cuda3std3__481_GLOBAL__N__01b20e0f_43_flash_fwd_hdim64_e4m3_paged_softcap_sm90_cu_21e1f8cb_32996ignoreE:
	.zero		1
	.type		_ZN79_INTERNAL_01b20e0f_43_flash_fwd_hdim64_e4m3_paged_softcap_sm90_cu_21e1f8cb_32994cute7productE,@object
	.size		_ZN79_INTERNAL_01b20e0f_43_flash_fwd_hdim64_e4m3_paged_softcap_sm90_cu_21e1f8cb_32994cute7productE,(_ZN79_INTERNAL_01b20e0f_43_flash_fwd_hdim64_e4m3_paged_softcap_sm90_cu_21e1f8cb_32994cuda3std3__45__cpo3endE - _ZN79_INTERNAL_01b20e0f_43_flash_fwd_hdim64_e4m3_paged_softcap_sm90_cu_21e1f8cb_32994cute7productE)
_ZN79_INTERNAL_01b20e0f_43_flash_fwd_hdim64_e4m3_paged_softcap_sm90_cu_21e1f8cb_32994cute7productE:
	.zero		1
	.type		_ZN79_INTERNAL_01b20e0f_43_flash_fwd_hdim64_e4m3_paged_softcap_sm90_cu_21e1f8cb_32994cuda3std3__45__cpo3endE,@object
	.size		_ZN79_INTERNAL_01b20e0f_43_flash_fwd_hdim64_e4m3_paged_softcap_sm90_cu_21e1f8cb_32994cuda3std3__45__cpo3endE,(_ZN79_INTERNAL_01b20e0f_43_flash_fwd_hdim64_e4m3_paged_softcap_sm90_cu_21e1f8cb_32994cuda3std3__419piecewise_constructE - _ZN79_INTERNAL_01b20e0f_43_flash_fwd_hdim64_e4m3_paged_softcap_sm90_cu_21e1f8cb_32994cuda3std3__45__cpo3endE)
_ZN79_INTERNAL_01b20e0f_43_flash_fwd_hdim64_e4m3_paged_softcap_sm90_cu_21e1f8cb_32994cuda3std3__45__cpo3endE:
	.zero		1
	.type		_ZN79_INTERNAL_01b20e0f_43_flash_fwd_hdim64_e4m3_paged_softcap_sm90_cu_21e1f8cb_32994cuda3std3__419piecewise_constructE,@object
	.size		_ZN79_INTERNAL_01b20e0f_43_flash_fwd_hdim64_e4m3_paged_softcap_sm90_cu_21e1f8cb_32994cuda3std3__419piecewise_constructE,(_ZN79_INTERNAL_01b20e0f_43_flash_fwd_hdim64_e4m3_paged_softcap_sm90_cu_21e1f8cb_32994cuda3std3__45__cpo4cendE - _ZN79_INTERNAL_01b20e0f_43_flash_fwd_hdim64_e4m3_paged_softcap_sm90_cu_21e1f8cb_32994cuda3std3__419piecewise_constructE)
_ZN79_INTERNAL_01b20e0f_43_flash_fwd_hdim64_e4m3_paged_softcap_sm90_cu_21e1f8cb_32994cuda3std3__419piecewise_constructE:
	.zero		1
	.type		_ZN79_INTERNAL_01b20e0f_43_flash_fwd_hdim64_e4m3_paged_softcap_sm90_cu_21e1f8cb_32994cuda3std3__45__cpo4cendE,@object
	.size		_ZN79_INTERNAL_01b20e0f_43_flash_fwd_hdim64_e4m3_paged_softcap_sm90_cu_21e1f8cb_32994cuda3std3__45__cpo4cendE,(_ZN79_INTERNAL_01b20e0f_43_flash_fwd_hdim64_e4m3_paged_softcap_sm90_cu_21e1f8cb_32994cuda3std6ranges3__45__cpo4swapE - _ZN79_INTERNAL_01b20e0f_43_flash_fwd_hdim64_e4m3_paged_softcap_sm90_cu_21e1f8cb_32994cuda3std3__45__cpo4cendE)
_ZN79_INTERNAL_01b20e0f_43_flash_fwd_hdim64_e4m3_paged_softcap_sm90_cu_21e1f8cb_32994cuda3std3__45__cpo4cendE:
	.zero		1
	.type		_ZN79_INTERNAL_01b20e0f_43_flash_fwd_hdim64_e4m3_paged_softcap_sm90_cu_21e1f8cb_32994cuda3std6ranges3__45__cpo4swapE,@object
	.size		_ZN79_INTERNAL_01b20e0f_43_flash_fwd_hdim64_e4m3_paged_softcap_sm90_cu_21e1f8cb_32994cuda3std6ranges3__45__cpo4swapE,(.L_7 - _ZN79_INTERNAL_01b20e0f_43_flash_fwd_hdim64_e4m3_paged_softcap_sm90_cu_21e1f8cb_32994cuda3std6ranges3__45__cpo4swapE)
_ZN79_INTERNAL_01b20e0f_43_flash_fwd_hdim64_e4m3_paged_softcap_sm90_cu_21e1f8cb_32994cuda3std6ranges3__45__cpo4swapE:
	.zero		1
.L_7:


//--------------------- .nv.constant0._ZN7cutlass13device_kernelIN5flash11enable_sm90INS1_16FlashAttnFwdSm90INS1_25CollectiveMainloopFwdSm90ILi2EN4cute5tupleIJNS5_1CILi1EEES8_S8_EEENS6_IJNS7_ILi192EEENS7_ILi160EEENS7_ILi64EEEEEELi64ENS_12float_e4m3_tEfNS_4arch4Sm90ELb0ELb0ELb1ELb0ELb1ELb0ELb0ELb1ELb1ELb1ELb0ELb0EEENS1_21CollectiveEpilogueFwdINS6_IJSA_SC_SB_EEES9_NS_10bfloat16_tESG_Li384ELb0ELb1ELb0ELb1EEENS1_29StaticPersistentTileSchedulerILb0EEEEEEEEEvNT_6ParamsE --------------------------
	.section	.nv.constant0._ZN7cutlass13device_kernelIN5flash11enable_sm90INS1_16FlashAttnFwdSm90INS1_25CollectiveMainloopFwdSm90ILi2EN4cute5tupleIJNS5_1CILi1EEES8_S8_EEENS6_IJNS7_ILi192EEENS7_ILi160EEENS7_ILi64EEEEEELi64ENS_12float_e4m3_tEfNS_4arch4Sm90ELb0ELb0ELb1ELb0ELb1ELb0ELb0ELb1ELb1ELb1ELb0ELb0EEENS1_21CollectiveEpilogueFwdINS6_IJSA_SC_SB_EEES9_NS_10bfloat16_tESG_Li384ELb0ELb1ELb0ELb1EEENS1_29StaticPersistentTileSchedulerILb0EEEEEEEEEvNT_6ParamsE,"a",@progbits
	.sectionflags	@""
	.align	4
.nv.constant0._ZN7cutlass13device_kernelIN5flash11enable_sm90INS1_16FlashAttnFwdSm90INS1_25CollectiveMainloopFwdSm90ILi2EN4cute5tupleIJNS5_1CILi1EEES8_S8_EEENS6_IJNS7_ILi192EEENS7_ILi160EEENS7_ILi64EEEEEELi64ENS_12float_e4m3_tEfNS_4arch4Sm90ELb0ELb0ELb1ELb0ELb1ELb0ELb0ELb1ELb1ELb1ELb0ELb0EEENS1_21CollectiveEpilogueFwdINS6_IJSA_SC_SB_EEES9_NS_10bfloat16_tESG_Li384ELb0ELb1ELb0ELb1EEENS1_29StaticPersistentTileSchedulerILb0EEEEEEEEEvNT_6ParamsE:
	.zero		3456


//--------------------- .nv.constant0._ZN7cutlass13device_kernelIN5flash11enable_sm90INS1_16FlashAttnFwdSm90INS1_25CollectiveMainloopFwdSm90ILi2EN4cute5tupleIJNS5_1CILi1EEES8_S8_EEENS6_IJNS7_ILi192EEENS7_ILi160EEENS7_ILi64EEEEEELi64ENS_12float_e4m3_tEfNS_4arch4Sm90ELb0ELb0ELb1ELb1ELb1ELb0ELb0ELb1ELb1ELb1ELb0ELb0EEENS1_21CollectiveEpilogueFwdINS6_IJSA_SC_SB_EEES9_NS_10bfloat16_tESG_Li384ELb1ELb1ELb0ELb1EEENS1_36VarlenDynamicPersistentTileSchedulerILi192ELi160ELi384ELi128ELb0ELb1ELb1ELb0ELb1ELb1EEEEEEEEEvNT_6ParamsE --------------------------
	.section	.nv.constant0._ZN7cutlass13device_kernelIN5flash11enable_sm90INS1_16FlashAttnFwdSm90INS1_25CollectiveMainloopFwdSm90ILi2EN4cute5tupleIJNS5_1CILi1EEES8_S8_EEENS6_IJNS7_ILi192EEENS7_ILi160EEENS7_ILi64EEEEEELi64ENS_12float_e4m3_tEfNS_4arch4Sm90ELb0ELb0ELb1ELb1ELb1ELb0ELb0ELb1ELb1ELb1ELb0ELb0EEENS1_21CollectiveEpilogueFwdINS6_IJSA_SC_SB_EEES9_NS_10bfloat16_tESG_Li384ELb1ELb1ELb0ELb1EEENS1_36VarlenDynamicPersistentTileSchedulerILi192ELi160ELi384ELi128ELb0ELb1ELb1ELb0ELb1ELb1EEEEEEEEEvNT_6ParamsE,"a",@progbits
	.sectionflags	@""
	.align	4
.nv.constant0._ZN7cutlass13device_kernelIN5flash11enable_sm90INS1_16FlashAttnFwdSm90INS1_25CollectiveMainloopFwdSm90ILi2EN4cute5tupleIJNS5_1CILi1EEES8_S8_EEENS6_IJNS7_ILi192EEENS7_ILi160EEENS7_ILi64EEEEEELi64ENS_12float_e4m3_tEfNS_4arch4Sm90ELb0ELb0ELb1ELb1ELb1ELb0ELb0ELb1ELb1ELb1ELb0ELb0EEENS1_21CollectiveEpilogueFwdINS6_IJSA_SC_SB_EEES9_NS_10bfloat16_tESG_Li384ELb1ELb1ELb0ELb1EEENS1_36VarlenDynamicPersistentTileSchedulerILi192ELi160ELi384ELi128ELb0ELb1ELb1ELb0ELb1ELb1EEEEEEEEEvNT_6ParamsE:
	.zero		3584


//--------------------- .nv.constant0._ZN7cutlass13device_kernelIN5flash11enable_sm90INS1_16FlashAttnFwdSm90INS1_25CollectiveMainloopFwdSm90ILi2EN4cute5tupleIJNS5_1CILi1EEES8_S8_EEENS6_IJNS7_ILi192EEENS7_ILi160EEENS7_ILi64EEEEEELi64ENS_12float_e4m3_tEfNS_4arch4Sm90ELb0ELb0ELb1ELb1ELb1ELb1ELb0ELb1ELb1ELb1ELb0ELb0EEENS1_21CollectiveEpilogueFwdINS6_IJSA_SC_SB_EEES9_NS_10bfloat16_tESG_Li384ELb1ELb1ELb0ELb1EEENS1_36VarlenDynamicPersistentTileSchedulerILi192ELi160ELi384ELi128ELb0ELb1ELb1ELb0ELb1ELb1EEEEEEEEEvNT_6ParamsE --------------------------
	.section	.nv.constant0._ZN7cutlass13device_kernelIN5flash11enable_sm90INS1_16FlashAttnFwdSm90INS1_25CollectiveMainloopFwdSm90ILi2EN4cute5tupleIJNS5_1CILi1EEES8_S8_EEENS6_IJNS7_ILi192EEENS7_ILi160EEENS7_ILi64EEEEEELi64ENS_12float_e4m3_tEfNS_4arch4Sm90ELb0ELb0ELb1ELb1ELb1ELb1ELb0ELb1ELb1ELb1ELb0ELb0EEENS1_21CollectiveEpilogueFwdINS6_IJSA_SC_SB_EEES9_NS_10bfloat16_tESG_Li384ELb1ELb1ELb0ELb1EEENS1_36VarlenDynamicPersistentTileSchedulerILi192ELi160ELi384ELi128ELb0ELb1ELb1ELb0ELb1ELb1EEEEEEEEEvNT_6ParamsE,"a",@progbits
	.sectionflags	@""
	.align	4
.nv.constant0._ZN7cutlass13device_kernelIN5flash11enable_sm90INS1_16FlashAttnFwdSm90INS1_25CollectiveMainloopFwdSm90ILi2EN4cute5tupleIJNS5_1CILi1EEES8_S8_EEENS6_IJNS7_ILi192EEENS7_ILi160EEENS7_ILi64EEEEEELi64ENS_12float_e4m3_tEfNS_4arch4Sm90ELb0ELb0ELb1ELb1ELb1ELb1ELb0ELb1ELb1ELb1ELb0ELb0EEENS1_21CollectiveEpilogueFwdINS6_IJSA_SC_SB_EEES9_NS_10bfloat16_tESG_Li384ELb1ELb1ELb0ELb1EEENS1_36VarlenDynamicPersistentTileSchedulerILi192ELi160ELi384ELi128ELb0ELb1ELb1ELb0ELb1ELb1EEEEEEEEEvNT_6ParamsE:
	.zero		3584


//--------------------- .nv.constant0._ZN7cutlass13device_kernelIN5flash11enable_sm90INS1_16FlashAttnFwdSm90INS1_25CollectiveMainloopFwdSm90ILi2EN4cute5tupleIJNS5_1CILi1EEES8_S8_EEENS6_IJNS7_ILi192EEENS7_ILi160EEENS7_ILi64EEEEEELi64ENS_12float_e4m3_tEfNS_4arch4Sm90ELb0ELb1ELb1ELb0ELb1ELb0ELb0ELb1ELb1ELb1ELb0ELb0EEENS1_21CollectiveEpilogueFwdINS6_IJSA_SC_SB_EEES9_NS_10bfloat16_tESG_Li384ELb0ELb1ELb0ELb1EEENS1_30DynamicPersistentTileSchedulerILi384ELi128ELb0ELb1ELb1EEEEEEEEEvNT_6ParamsE --------------------------
	.section	.nv.constant0._ZN7cutlass13device_kernelIN5flash11enable_sm90INS1_16FlashAttnFwdSm90INS1_25CollectiveMainloopFwdSm90ILi2EN4cute5tupleIJNS5_1CILi1EEES8_S8_EEENS6_IJNS7_ILi192EEENS7_ILi160EEENS7_ILi64EEEEEELi64ENS_12float_e4m3_tEfNS_4arch4Sm90ELb0ELb1ELb1ELb0ELb1ELb0ELb0ELb1ELb1ELb1ELb0ELb0EEENS1_21CollectiveEpilogueFwdINS6_IJSA_SC_SB_EEES9_NS_10bfloat16_tESG_Li384ELb0ELb1ELb0ELb1EEENS1_30DynamicPersistentTileSchedulerILi384ELi128ELb0ELb1ELb1EEEEEEEEEvNT_6ParamsE,"a",@progbits
	.sectionflags	@""
	.align	4
.nv.constant0._ZN7cutlass13device_kernelIN5flash11enable_sm90INS1_16FlashAttnFwdSm90INS1_25CollectiveMainloopFwdSm90ILi2EN4cute5tupleIJNS5_1CILi1EEES8_S8_EEENS6_IJNS7_ILi192EEENS7_ILi160EEENS7_ILi64EEEEEELi64ENS_12float_e4m3_tEfNS_4arch4Sm90ELb0ELb1ELb1ELb0ELb1ELb0ELb0ELb1ELb1ELb1ELb0ELb0EEENS1_21CollectiveEpilogueFwdINS6_IJSA_SC_SB_EEES9_NS_10bfloat16_tESG_Li384ELb0ELb1ELb0ELb1EEENS1_30DynamicPersistentTileSchedulerILi384ELi128ELb0ELb1ELb1EEEEEEEEEvNT_6ParamsE:
	.zero		3584


//--------------------- .nv.constant0._ZN7cutlass13device_kernelIN5flash11enable_sm90INS1_16FlashAttnFwdSm90INS1_25CollectiveMainloopFwdSm90ILi2EN4cute5tupleIJNS5_1CILi1EEES8_S8_EEENS6_IJNS7_ILi192EEENS7_ILi160EEENS7_ILi64EEEEEELi64ENS_12float_e4m3_tEfNS_4arch4Sm90ELb0ELb1ELb1ELb1ELb1ELb0ELb0ELb1ELb1ELb1ELb0ELb0EEENS1_21CollectiveEpilogueFwdINS6_IJSA_SC_SB_EEES9_NS_10bfloat16_tESG_Li384ELb1ELb1ELb0ELb1EEENS1_36VarlenDynamicPersistentTileSchedulerILi192ELi160ELi384ELi128ELb0ELb1ELb1ELb1ELb0ELb1EEEEEEEEEvNT_6ParamsE --------------------------
	.section	.nv.constant0._ZN7cutlass13device_kernelIN5flash11enable_sm90INS1_16FlashAttnFwdSm90INS1_25CollectiveMainloopFwdSm90ILi2EN4cute5tupleIJNS5_1CILi1EEES8_S8_EEENS6_IJNS7_ILi192EEENS7_ILi160EEENS7_ILi64EEEEEELi64ENS_12float_e4m3_tEfNS_4arch4Sm90ELb0ELb1ELb1ELb1ELb1ELb0ELb0ELb1ELb1ELb1ELb0ELb0EEENS1_21CollectiveEpilogueFwdINS6_IJSA_SC_SB_EEES9_NS_10bfloat16_tESG_Li384ELb1ELb1ELb0ELb1EEENS1_36VarlenDynamicPersistentTileSchedulerILi192ELi160ELi384ELi128ELb0ELb1ELb1ELb1ELb0ELb1EEEEEEEEEvNT_6ParamsE,"a",@progbits
	.sectionflags	@""
	.align	4
.nv.constant0._ZN7cutlass13device_kernelIN5flash11enable_sm90INS1_16FlashAttnFwdSm90INS1_25CollectiveMainloopFwdSm90ILi2EN4cute5tupleIJNS5_1CILi1EEES8_S8_EEENS6_IJNS7_ILi192EEENS7_ILi160EEENS7_ILi64EEEEEELi64ENS_12float_e4m3_tEfNS_4arch4Sm90ELb0ELb1ELb1ELb1ELb1ELb0ELb0ELb1ELb1ELb1ELb0ELb0EEENS1_21CollectiveEpilogueFwdINS6_IJSA_SC_SB_EEES9_NS_10bfloat16_tESG_Li384ELb1ELb1ELb0ELb1EEENS1_36VarlenDynamicPersistentTileSchedulerILi192ELi160ELi384ELi128ELb0ELb1ELb1ELb1ELb0ELb1EEEEEEEEEvNT_6ParamsE:
	.zero		3584


//--------------------- .nv.constant0._ZN7cutlass13device_kernelIN5flash11enable_sm90INS1_16FlashAttnFwdSm90INS1_25CollectiveMainloopFwdSm90ILi2EN4cute5tupleIJNS5_1CILi1EEES8_S8_EEENS6_IJNS7_ILi192EEENS7_ILi160EEENS7_ILi64EEEEEELi64ENS_12float_e4m3_tEfNS_4arch4Sm90ELb0ELb1ELb1ELb1ELb1ELb1ELb0ELb1ELb1ELb1ELb0ELb0EEENS1_21CollectiveEpilogueFwdINS6_IJSA_SC_SB_EEES9_NS_10bfloat16_tESG_Li384ELb1ELb1ELb0ELb1EEENS1_36VarlenDynamicPersistentTileSchedulerILi192ELi160ELi384ELi128ELb0ELb1ELb1ELb1ELb0ELb1EEEEEEEEEvNT_6ParamsE --------------------------
	.section	.nv.constant0._ZN7cutlass13device_kernelIN5flash11enable_sm90INS1_16FlashAttnFwdSm90INS1_25CollectiveMainloopFwdSm90ILi2EN4cute5tupleIJNS5_1CILi1EEES8_S8_EEENS6_IJNS7_ILi192EEENS7_ILi160EEENS7_ILi64EEEEEELi64ENS_12float_e4m3_tEfNS_4arch4Sm90ELb0ELb1ELb1ELb1ELb1ELb1ELb0ELb1ELb1ELb1ELb0ELb0EEENS1_21CollectiveEpilogueFwdINS6_IJSA_SC_SB_EEES9_NS_10bfloat16_tESG_Li384ELb1ELb1ELb0ELb1EEENS1_36VarlenDynamicPersistentTileSchedulerILi192ELi160ELi384ELi128ELb0ELb1ELb1ELb1ELb0ELb1EEEEEEEEEvNT_6ParamsE,"a",@progbits
	.sectionflags	@""
	.align	4
.nv.constant0._ZN7cutlass13device_kernelIN5flash11enable_sm90INS1_16FlashAttnFwdSm90INS1_25CollectiveMainloopFwdSm90ILi2EN4cute5tupleIJNS5_1CILi1EEES8_S8_EEENS6_IJNS7_ILi192EEENS7_ILi160EEENS7_ILi64EEEEEELi64ENS_12float_e4m3_tEfNS_4arch4Sm90ELb0ELb1ELb1ELb1ELb1ELb1ELb0ELb1ELb1ELb1ELb0ELb0EEENS1_21CollectiveEpilogueFwdINS6_IJSA_SC_SB_EEES9_NS_10bfloat16_tESG_Li384ELb1ELb1ELb0ELb1EEENS1_36VarlenDynamicPersistentTileSchedulerILi192ELi160ELi384ELi128ELb0ELb1ELb1ELb1ELb0ELb1EEEEEEEEEvNT_6ParamsE:
	.zero		3584


//--------------------- .nv.constant0._ZN7cutlass13device_kernelIN5flash11enable_sm90INS1_16FlashAttnFwdSm90INS1_25CollectiveMainloopFwdSm90ILi2EN4cute5tupleIJNS5_1CILi1EEES8_S8_EEENS6_IJNS7_ILi192EEENS7_ILi160EEENS7_ILi64EEEEEELi64ENS_12float_e4m3_tEfNS_4arch4Sm90ELb1ELb0ELb1ELb0ELb1ELb0ELb0ELb1ELb1ELb1ELb0ELb0EEENS1_21CollectiveEpilogueFwdINS6_IJSA_SC_SB_EEES9_NS_10bfloat16_tESG_Li384ELb0ELb1ELb0ELb1EEENS1_30DynamicPersistentTileSchedulerILi384ELi128ELb0ELb1ELb1EEEEEEEEEvNT_6ParamsE --------------------------
	.section	.nv.constant0._ZN7cutlass13device_kernelIN5flash11enable_sm90INS1_16FlashAttnFwdSm90INS1_25CollectiveMainloopFwdSm90ILi2EN4cute5tupleIJNS5_1CILi1EEES8_S8_EEENS6_IJNS7_ILi192EEENS7_ILi160EEENS7_ILi64EEEEEELi64ENS_12float_e4m3_tEfNS_4arch4Sm90ELb1ELb0ELb1ELb0ELb1ELb0ELb0ELb1ELb1ELb1ELb0ELb0EEENS1_21CollectiveEpilogueFwdINS6_IJSA_SC_SB_EEES9_NS_10bfloat16_tESG_Li384ELb0ELb1ELb0ELb1EEENS1_30DynamicPersistentTileSchedulerILi384ELi128ELb0ELb1ELb1EEEEEEEEEvNT_6ParamsE,"a",@progbits
	.sectionflags	@""
	.align	4
.nv.constant0._ZN7cutlass13device_kernelIN5flash11enable_sm90INS1_16FlashAttnFwdSm90INS1_25CollectiveMainloopFwdSm90ILi2EN4cute5tupleIJNS5_1CILi1EEES8_S8_EEENS6_IJNS7_ILi192EEENS7_ILi160EEENS7_ILi64EEEEEELi64ENS_12float_e4m3_tEfNS_4arch4Sm90ELb1ELb0ELb1ELb0ELb1ELb0ELb0ELb1ELb1ELb1ELb0ELb0EEENS1_21CollectiveEpilogueFwdINS6_IJSA_SC_SB_EEES9_NS_10bfloat16_tESG_Li384ELb0ELb1ELb0ELb1EEENS1_30DynamicPersistentTileSchedulerILi384ELi128ELb0ELb1ELb1EEEEEEEEEvNT_6ParamsE:
	.zero		3584


//--------------------- .nv.constant0._ZN7cutlass13device_kernelIN5flash11enable_sm90INS1_16FlashAttnFwdSm90INS1_25CollectiveMainloopFwdSm90ILi2EN4cute5tupleIJNS5_1CILi1EEES8_S8_EEENS6_IJNS7_ILi192EEENS7_ILi160EEENS7_ILi64EEEEEELi64ENS_12float_e4m3_tEfNS_4arch4Sm90ELb1ELb0ELb1ELb1ELb1ELb0ELb0ELb1ELb1ELb1ELb0ELb0EEENS1_21CollectiveEpilogueFwdINS6_IJSA_SC_SB_EEES9_NS_10bfloat16_tESG_Li384ELb1ELb1ELb0ELb1EEENS1_36VarlenDynamicPersistentTileSchedulerILi192ELi160ELi384ELi128ELb0ELb1ELb1ELb1ELb1ELb1EEEEEEEEEvNT_6ParamsE --------------------------
	.section	.nv.constant0._ZN7cutlass13device_kernelIN5flash11enable_sm90INS1_16FlashAttnFwdSm90INS1_25CollectiveMainloopFwdSm90ILi2EN4cute5tupleIJNS5_1CILi1EEES8_S8_EEENS6_IJNS7_ILi192EEENS7_ILi160EEENS7_ILi64EEEEEELi64ENS_12float_e4m3_tEfNS_4arch4Sm90ELb1ELb0ELb1ELb1ELb1ELb0ELb0ELb1ELb1ELb1ELb0ELb0EEENS1_21CollectiveEpilogueFwdINS6_IJSA_SC_SB_EEES9_NS_10bfloat16_tESG_Li384ELb1ELb1ELb0ELb1EEENS1_36VarlenDynamicPersistentTileSchedulerILi192ELi160ELi384ELi128ELb0ELb1ELb1ELb1ELb1ELb1EEEEEEEEEvNT_6ParamsE,"a",@progbits
	.sectionflags	@""
	.align	4
.nv.constant0._ZN7cutlass13device_kernelIN5flash11enable_sm90INS1_16FlashAttnFwdSm90INS1_25CollectiveMainloopFwdSm90ILi2EN4cute5tupleIJNS5_1CILi1EEES8_S8_EEENS6_IJNS7_ILi192EEENS7_ILi160EEENS7_ILi64EEEEEELi64ENS_12float_e4m3_tEfNS_4arch4Sm90ELb1ELb0ELb1ELb1ELb1ELb0ELb0ELb1ELb1ELb1ELb0ELb0EEENS1_21CollectiveEpilogueFwdINS6_IJSA_SC_SB_EEES9_NS_10bfloat16_tESG_Li384ELb1ELb1ELb0ELb1EEENS1_36VarlenDynamicPersistentTileSchedulerILi192ELi160ELi384ELi128ELb0ELb1ELb1ELb1ELb1ELb1EEEEEEEEEvNT_6ParamsE:
	.zero		3584


//--------------------- .nv.constant0._ZN7cutlass13device_kernelIN5flash11enable_sm90INS1_16FlashAttnFwdSm90INS1_25CollectiveMainloopFwdSm90ILi2EN4cute5tupleIJNS5_1CILi1EEES8_S8_EEENS6_IJNS7_ILi192EEENS7_ILi160EEENS7_ILi64EEEEEELi64ENS_12float_e4m3_tEfNS_4arch4Sm90ELb1ELb0ELb1ELb1ELb1ELb1ELb0ELb1ELb1ELb1ELb0ELb0EEENS1_21CollectiveEpilogueFwdINS6_IJSA_SC_SB_EEES9_NS_10bfloat16_tESG_Li384ELb1ELb1ELb0ELb1EEENS1_36VarlenDynamicPersistentTileSchedulerILi192ELi160ELi384ELi128ELb0ELb1ELb1ELb1ELb1ELb1EEEEEEEEEvNT_6ParamsE --------------------------
	.section	.nv.constant0._ZN7cutlass13device_kernelIN5flash11enable_sm90INS1_16FlashAttnFwdSm90INS1_25CollectiveMainloopFwdSm90ILi2EN4cute5tupleIJNS5_1CILi1EEES8_S8_EEENS6_IJNS7_ILi192EEENS7_ILi160EEENS7_ILi64EEEEEELi64ENS_12float_e4m3_tEfNS_4arch4Sm90ELb1ELb0ELb1ELb1ELb1ELb1ELb0ELb1ELb1ELb1ELb0ELb0EEENS1_21CollectiveEpilogueFwdINS6_IJSA_SC_SB_EEES9_NS_10bfloat16_tESG_Li384ELb1ELb1ELb0ELb1EEENS1_36VarlenDynamicPersistentTileSchedulerILi192ELi160ELi384ELi128ELb0ELb1ELb1ELb1ELb1ELb1EEEEEEEEEvNT_6ParamsE,"a",@progbits
	.sectionflags	@""
	.align	4
.nv.constant0._ZN7cutlass13device_kernelIN5flash11enable_sm90INS1_16FlashAttnFwdSm90INS1_25CollectiveMainloopFwdSm90ILi2EN4cute5tupleIJNS5_1CILi1EEES8_S8_EEENS6_IJNS7_ILi192EEENS7_ILi160EEENS7_ILi64EEEEEELi64ENS_12float_e4m3_tEfNS_4arch4Sm90ELb1ELb0ELb1ELb1ELb1ELb1ELb0ELb1ELb1ELb1ELb0ELb0EEENS1_21CollectiveEpilogueFwdINS6_IJSA_SC_SB_EEES9_NS_10bfloat16_tESG_Li384ELb1ELb1ELb0ELb1EEENS1_36VarlenDynamicPersistentTileSchedulerILi192ELi160ELi384ELi128ELb0ELb1ELb1ELb1ELb1ELb1EEEEEEEEEvNT_6ParamsE:
	.zero		3584


//--------------------- SYMBOLS --------------------------

	.type		.nv.reservedSmem.offset0,@object
	.size		.nv.reservedSmem.offset0,0x4
